//
// Generated by NVIDIA NVVM Compiler
//
// Compiler Build ID: CL-36424714
// Cuda compilation tools, release 13.0, V13.0.88
// Based on NVVM 20.0.0
//

.version 9.0
.target sm_100
.address_size 64

	// .globl	_Z10initMatrixPfi
.global .align 4 .b8 __cudart_i2opi_f[24] = {65, 144, 67, 60, 153, 149, 98, 219, 192, 221, 52, 245, 209, 87, 39, 252, 41, 21, 68, 78, 110, 131, 249, 162};

.visible .entry _Z10initMatrixPfi(
	.param .u64 .ptr .align 1 _Z10initMatrixPfi_param_0,
	.param .u32 _Z10initMatrixPfi_param_1
)
{
	.local .align 4 .b8 	__local_depot0[28];
	.reg .b64 	%SP;
	.reg .b64 	%SPL;
	.reg .pred 	%p<24>;
	.reg .b32 	%r<97>;
	.reg .b32 	%f<56>;
	.reg .b64 	%rd<45>;
	.reg .b64 	%fd<13>;

	mov.u64 	%SPL, __local_depot0;
	ld.param.u64 	%rd17, [_Z10initMatrixPfi_param_0];
	ld.param.u32 	%r32, [_Z10initMatrixPfi_param_1];
	cvta.to.global.u64 	%rd1, %rd17;
	add.u64 	%rd2, %SPL, 0;
	mov.u32 	%r33, %ctaid.y;
	mov.u32 	%r34, %ntid.y;
	mov.u32 	%r35, %tid.y;
	mad.lo.s32 	%r36, %r33, %r34, %r35;
	mov.u32 	%r37, %ctaid.x;
	mov.u32 	%r38, %ntid.x;
	mov.u32 	%r39, %tid.x;
	mad.lo.s32 	%r40, %r37, %r38, %r39;
	setp.ne.s32 	%p1, %r36, 0;
	add.s32 	%r41, %r32, -1;
	setp.ne.s32 	%p2, %r36, %r41;
	and.pred  	%p3, %p1, %p2;
	setp.ne.s32 	%p4, %r40, 0;
	and.pred  	%p5, %p4, %p3;
	setp.ne.s32 	%p6, %r40, %r41;
	and.pred  	%p7, %p5, %p6;
	@%p7 bra 	$L__BB0_18;
	cvt.rn.f64.u32 	%fd2, %r36;
	mul.f64 	%fd3, %fd2, 0d402921FB54442D18;
	cvt.rn.f64.s32 	%fd4, %r32;
	add.f64 	%fd1, %fd4, 0dBFF0000000000000;
	div.rn.f64 	%fd5, %fd3, %fd1;
	cvt.rn.f32.f64 	%f1, %fd5;
	mul.f32 	%f14, %f1, 0f3F22F983;
	cvt.rni.s32.f32 	%r92, %f14;
	cvt.rn.f32.s32 	%f15, %r92;
	fma.rn.f32 	%f16, %f15, 0fBFC90FDA, %f1;
	fma.rn.f32 	%f17, %f15, 0fB3A22168, %f16;
	fma.rn.f32 	%f54, %f15, 0fA7C234C5, %f17;
	abs.f32 	%f3, %f1;
	setp.ltu.f32 	%p8, %f3, 0f47CE4780;
	@%p8 bra 	$L__BB0_9;
	setp.neu.f32 	%p9, %f3, 0f7F800000;
	@%p9 bra 	$L__BB0_4;
	mov.f32 	%f20, 0f00000000;
	mul.rn.f32 	%f54, %f1, %f20;
	mov.b32 	%r92, 0;
	bra.uni 	$L__BB0_9;
$L__BB0_4:
	mov.b32 	%r4, %f1;
	shl.b32 	%r45, %r4, 8;
	or.b32  	%r5, %r45, -2147483648;
	mov.b64 	%rd41, 0;
	mov.b32 	%r89, 0;
	mov.u64 	%rd39, __cudart_i2opi_f;
	mov.u64 	%rd40, %rd2;
$L__BB0_5:
	.pragma "nounroll";
	ld.global.nc.u32 	%r46, [%rd39];
	mad.wide.u32 	%rd23, %r46, %r5, %rd41;
	shr.u64 	%rd41, %rd23, 32;
	st.local.u32 	[%rd40], %rd23;
	add.s32 	%r89, %r89, 1;
	add.s64 	%rd40, %rd40, 4;
	add.s64 	%rd39, %rd39, 4;
	setp.ne.s32 	%p10, %r89, 6;
	@%p10 bra 	$L__BB0_5;
	shr.u32 	%r47, %r4, 23;
	st.local.u32 	[%rd2+24], %rd41;
	and.b32  	%r8, %r47, 31;
	and.b32  	%r48, %r47, 224;
	add.s32 	%r49, %r48, -128;
	shr.u32 	%r50, %r49, 5;
	mul.wide.u32 	%rd24, %r50, 4;
	sub.s64 	%rd9, %rd2, %rd24;
	ld.local.u32 	%r90, [%rd9+24];
	ld.local.u32 	%r91, [%rd9+20];
	setp.eq.s32 	%p11, %r8, 0;
	@%p11 bra 	$L__BB0_8;
	shf.l.wrap.b32 	%r90, %r91, %r90, %r8;
	ld.local.u32 	%r51, [%rd9+16];
	shf.l.wrap.b32 	%r91, %r51, %r91, %r8;
$L__BB0_8:
	shr.u32 	%r52, %r90, 30;
	shf.l.wrap.b32 	%r53, %r91, %r90, 2;
	shl.b32 	%r54, %r91, 2;
	shr.u32 	%r55, %r53, 31;
	add.s32 	%r56, %r55, %r52;
	neg.s32 	%r57, %r56;
	setp.lt.s32 	%p12, %r4, 0;
	selp.b32 	%r92, %r57, %r56, %p12;
	xor.b32  	%r58, %r53, %r4;
	shr.s32 	%r59, %r53, 31;
	xor.b32  	%r60, %r59, %r53;
	xor.b32  	%r61, %r59, %r54;
	cvt.u64.u32 	%rd25, %r60;
	shl.b64 	%rd26, %rd25, 32;
	cvt.u64.u32 	%rd27, %r61;
	or.b64  	%rd28, %rd26, %rd27;
	cvt.rn.f64.s64 	%fd6, %rd28;
	mul.f64 	%fd7, %fd6, 0d3BF921FB54442D19;
	cvt.rn.f32.f64 	%f18, %fd7;
	neg.f32 	%f19, %f18;
	setp.lt.s32 	%p13, %r58, 0;
	selp.f32 	%f54, %f19, %f18, %p13;
$L__BB0_9:
	add.s32 	%r63, %r92, 1;
	mul.rn.f32 	%f21, %f54, %f54;
	and.b32  	%r64, %r92, 1;
	setp.eq.b32 	%p14, %r64, 1;
	selp.f32 	%f22, %f54, 0f3F800000, %p14;
	fma.rn.f32 	%f23, %f21, %f22, 0f00000000;
	fma.rn.f32 	%f24, %f21, 0f37CBAC00, 0fBAB607ED;
	selp.f32 	%f25, 0fB94D4153, %f24, %p14;
	selp.f32 	%f26, 0f3C0885E4, 0f3D2AAABB, %p14;
	fma.rn.f32 	%f27, %f25, %f21, %f26;
	selp.f32 	%f28, 0fBE2AAAA8, 0fBEFFFFFF, %p14;
	fma.rn.f32 	%f29, %f27, %f21, %f28;
	fma.rn.f32 	%f30, %f29, %f23, %f22;
	and.b32  	%r65, %r63, 2;
	setp.eq.s32 	%p15, %r65, 0;
	mov.f32 	%f31, 0f00000000;
	sub.f32 	%f32, %f31, %f30;
	selp.f32 	%f7, %f30, %f32, %p15;
	cvt.rn.f64.u32 	%fd8, %r40;
	mul.f64 	%fd9, %fd8, 0d402921FB54442D18;
	div.rn.f64 	%fd10, %fd9, %fd1;
	cvt.rn.f32.f64 	%f8, %fd10;
	mul.f32 	%f33, %f8, 0f3F22F983;
	cvt.rni.s32.f32 	%r96, %f33;
	cvt.rn.f32.s32 	%f34, %r96;
	fma.rn.f32 	%f35, %f34, 0fBFC90FDA, %f8;
	fma.rn.f32 	%f36, %f34, 0fB3A22168, %f35;
	fma.rn.f32 	%f55, %f34, 0fA7C234C5, %f36;
	abs.f32 	%f10, %f8;
	setp.ltu.f32 	%p16, %f10, 0f47CE4780;
	@%p16 bra 	$L__BB0_17;
	setp.neu.f32 	%p17, %f10, 0f7F800000;
	@%p17 bra 	$L__BB0_12;
	mov.f32 	%f39, 0f00000000;
	mul.rn.f32 	%f55, %f8, %f39;
	mov.b32 	%r96, 0;
	bra.uni 	$L__BB0_17;
$L__BB0_12:
	mov.b32 	%r18, %f8;
	shl.b32 	%r67, %r18, 8;
	or.b32  	%r19, %r67, -2147483648;
	mov.b64 	%rd44, 0;
	mov.b32 	%r93, 0;
	mov.u64 	%rd42, __cudart_i2opi_f;
	mov.u64 	%rd43, %rd2;
$L__BB0_13:
	.pragma "nounroll";
	ld.global.nc.u32 	%r68, [%rd42];
	mad.wide.u32 	%rd31, %r68, %r19, %rd44;
	shr.u64 	%rd44, %rd31, 32;
	st.local.u32 	[%rd43], %rd31;
	add.s32 	%r93, %r93, 1;
	add.s64 	%rd43, %rd43, 4;
	add.s64 	%rd42, %rd42, 4;
	setp.ne.s32 	%p18, %r93, 6;
	@%p18 bra 	$L__BB0_13;
	shr.u32 	%r69, %r18, 23;
	st.local.u32 	[%rd2+24], %rd44;
	and.b32  	%r22, %r69, 31;
	and.b32  	%r70, %r69, 224;
	add.s32 	%r71, %r70, -128;
	shr.u32 	%r72, %r71, 5;
	mul.wide.u32 	%rd32, %r72, 4;
	sub.s64 	%rd16, %rd2, %rd32;
	ld.local.u32 	%r94, [%rd16+24];
	ld.local.u32 	%r95, [%rd16+20];
	setp.eq.s32 	%p19, %r22, 0;
	@%p19 bra 	$L__BB0_16;
	shf.l.wrap.b32 	%r94, %r95, %r94, %r22;
	ld.local.u32 	%r73, [%rd16+16];
	shf.l.wrap.b32 	%r95, %r73, %r95, %r22;
$L__BB0_16:
	shr.u32 	%r74, %r94, 30;
	shf.l.wrap.b32 	%r75, %r95, %r94, 2;
	shl.b32 	%r76, %r95, 2;
	shr.u32 	%r77, %r75, 31;
	add.s32 	%r78, %r77, %r74;
	neg.s32 	%r79, %r78;
	setp.lt.s32 	%p20, %r18, 0;
	selp.b32 	%r96, %r79, %r78, %p20;
	xor.b32  	%r80, %r75, %r18;
	shr.s32 	%r81, %r75, 31;
	xor.b32  	%r82, %r81, %r75;
	xor.b32  	%r83, %r81, %r76;
	cvt.u64.u32 	%rd33, %r82;
	shl.b64 	%rd34, %rd33, 32;
	cvt.u64.u32 	%rd35, %r83;
	or.b64  	%rd36, %rd34, %rd35;
	cvt.rn.f64.s64 	%fd11, %rd36;
	mul.f64 	%fd12, %fd11, 0d3BF921FB54442D19;
	cvt.rn.f32.f64 	%f37, %fd12;
	neg.f32 	%f38, %f37;
	setp.lt.s32 	%p21, %r80, 0;
	selp.f32 	%f55, %f38, %f37, %p21;
$L__BB0_17:
	add.s32 	%r85, %r96, 1;
	mul.rn.f32 	%f40, %f55, %f55;
	and.b32  	%r86, %r96, 1;
	setp.eq.b32 	%p22, %r86, 1;
	selp.f32 	%f41, %f55, 0f3F800000, %p22;
	fma.rn.f32 	%f42, %f40, %f41, 0f00000000;
	fma.rn.f32 	%f43, %f40, 0f37CBAC00, 0fBAB607ED;
	selp.f32 	%f44, 0fB94D4153, %f43, %p22;
	selp.f32 	%f45, 0f3C0885E4, 0f3D2AAABB, %p22;
	fma.rn.f32 	%f46, %f44, %f40, %f45;
	selp.f32 	%f47, 0fBE2AAAA8, 0fBEFFFFFF, %p22;
	fma.rn.f32 	%f48, %f46, %f40, %f47;
	fma.rn.f32 	%f49, %f48, %f42, %f41;
	and.b32  	%r87, %r85, 2;
	setp.eq.s32 	%p23, %r87, 0;
	mov.f32 	%f50, 0f00000000;
	sub.f32 	%f51, %f50, %f49;
	selp.f32 	%f52, %f49, %f51, %p23;
	mul.f32 	%f53, %f7, %f52;
	mad.lo.s32 	%r88, %r32, %r36, %r40;
	mul.wide.u32 	%rd37, %r88, 4;
	add.s64 	%rd38, %rd1, %rd37;
	st.global.f32 	[%rd38], %f53;
	bra.uni 	$L__BB0_19;
$L__BB0_18:
	mad.lo.s32 	%r42, %r32, %r36, %r40;
	mul.wide.u32 	%rd19, %r42, 4;
	add.s64 	%rd20, %rd1, %rd19;
	mov.b32 	%r43, 0;
	st.global.u32 	[%rd20], %r43;
$L__BB0_19:
	ret;

}
	// .globl	_Z15jacobiIterationPfii
.visible .entry _Z15jacobiIterationPfii(
	.param .u64 .ptr .align 1 _Z15jacobiIterationPfii_param_0,
	.param .u32 _Z15jacobiIterationPfii_param_1,
	.param .u32 _Z15jacobiIterationPfii_param_2
)
{
	.reg .pred 	%p<10>;
	.reg .b32 	%r<26>;
	.reg .b32 	%f<121>;
	.reg .b64 	%rd<13>;

	ld.param.u64 	%rd6, [_Z15jacobiIterationPfii_param_0];
	ld.param.u32 	%r6, [_Z15jacobiIterationPfii_param_1];
	ld.param.u32 	%r7, [_Z15jacobiIterationPfii_param_2];
	setp.lt.s32 	%p1, %r7, 1;
	@%p1 bra 	$L__BB1_12;
	cvta.to.global.u64 	%rd7, %rd6;
	mov.u32 	%r8, %tid.y;
	mov.u32 	%r9, %ntid.y;
	mov.u32 	%r10, %ctaid.y;
	mad.lo.s32 	%r11, %r10, %r9, %r8;
	add.s32 	%r12, %r11, -1;
	mov.u32 	%r13, %tid.x;
	mov.u32 	%r14, %ntid.x;
	mov.u32 	%r15, %ctaid.x;
	mad.lo.s32 	%r16, %r15, %r14, %r13;
	mad.lo.s32 	%r17, %r12, %r6, %r16;
	mul.wide.u32 	%rd8, %r17, 4;
	add.s64 	%rd1, %rd7, %rd8;
	shl.b32 	%r18, %r6, 1;
	add.s32 	%r19, %r17, %r18;
	mul.wide.u32 	%rd9, %r19, 4;
	add.s64 	%rd2, %rd7, %rd9;
	add.s32 	%r20, %r17, %r6;
	add.s32 	%r21, %r20, -1;
	mul.wide.u32 	%rd10, %r21, 4;
	add.s64 	%rd3, %rd7, %rd10;
	add.s32 	%r22, %r20, 1;
	mul.wide.u32 	%rd11, %r22, 4;
	add.s64 	%rd4, %rd7, %rd11;
	mul.wide.u32 	%rd12, %r20, 4;
	add.s64 	%rd5, %rd7, %rd12;
	and.b32  	%r1, %r7, 7;
	setp.lt.u32 	%p2, %r7, 8;
	@%p2 bra 	$L__BB1_4;
	and.b32  	%r23, %r7, 2147483640;
	neg.s32 	%r25, %r23;
$L__BB1_3:
	.pragma "nounroll";
	bar.sync 	0;
	ld.global.f32 	%f1, [%rd1];
	ld.global.f32 	%f2, [%rd2];
	ld.global.f32 	%f3, [%rd3];
	ld.global.f32 	%f4, [%rd4];
	bar.sync 	0;
	add.f32 	%f5, %f1, %f2;
	add.f32 	%f6, %f5, %f3;
	add.f32 	%f7, %f6, %f4;
	mul.f32 	%f8, %f7, 0f3E800000;
	st.global.f32 	[%rd5], %f8;
	bar.sync 	0;
	ld.global.f32 	%f9, [%rd1];
	ld.global.f32 	%f10, [%rd2];
	ld.global.f32 	%f11, [%rd3];
	ld.global.f32 	%f12, [%rd4];
	bar.sync 	0;
	add.f32 	%f13, %f9, %f10;
	add.f32 	%f14, %f13, %f11;
	add.f32 	%f15, %f14, %f12;
	mul.f32 	%f16, %f15, 0f3E800000;
	st.global.f32 	[%rd5], %f16;
	bar.sync 	0;
	ld.global.f32 	%f17, [%rd1];
	ld.global.f32 	%f18, [%rd2];
	ld.global.f32 	%f19, [%rd3];
	ld.global.f32 	%f20, [%rd4];
	bar.sync 	0;
	add.f32 	%f21, %f17, %f18;
	add.f32 	%f22, %f21, %f19;
	add.f32 	%f23, %f22, %f20;
	mul.f32 	%f24, %f23, 0f3E800000;
	st.global.f32 	[%rd5], %f24;
	bar.sync 	0;
	ld.global.f32 	%f25, [%rd1];
	ld.global.f32 	%f26, [%rd2];
	ld.global.f32 	%f27, [%rd3];
	ld.global.f32 	%f28, [%rd4];
	bar.sync 	0;
	add.f32 	%f29, %f25, %f26;
	add.f32 	%f30, %f29, %f27;
	add.f32 	%f31, %f30, %f28;
	mul.f32 	%f32, %f31, 0f3E800000;
	st.global.f32 	[%rd5], %f32;
	bar.sync 	0;
	ld.global.f32 	%f33, [%rd1];
	ld.global.f32 	%f34, [%rd2];
	ld.global.f32 	%f35, [%rd3];
	ld.global.f32 	%f36, [%rd4];
	bar.sync 	0;
	add.f32 	%f37, %f33, %f34;
	add.f32 	%f38, %f37, %f35;
	add.f32 	%f39, %f38, %f36;
	mul.f32 	%f40, %f39, 0f3E800000;
	st.global.f32 	[%rd5], %f40;
	bar.sync 	0;
	ld.global.f32 	%f41, [%rd1];
	ld.global.f32 	%f42, [%rd2];
	ld.global.f32 	%f43, [%rd3];
	ld.global.f32 	%f44, [%rd4];
	bar.sync 	0;
	add.f32 	%f45, %f41, %f42;
	add.f32 	%f46, %f45, %f43;
	add.f32 	%f47, %f46, %f44;
	mul.f32 	%f48, %f47, 0f3E800000;
	st.global.f32 	[%rd5], %f48;
	bar.sync 	0;
	ld.global.f32 	%f49, [%rd1];
	ld.global.f32 	%f50, [%rd2];
	ld.global.f32 	%f51, [%rd3];
	ld.global.f32 	%f52, [%rd4];
	bar.sync 	0;
	add.f32 	%f53, %f49, %f50;
	add.f32 	%f54, %f53, %f51;
	add.f32 	%f55, %f54, %f52;
	mul.f32 	%f56, %f55, 0f3E800000;
	st.global.f32 	[%rd5], %f56;
	bar.sync 	0;
	ld.global.f32 	%f57, [%rd1];
	ld.global.f32 	%f58, [%rd2];
	ld.global.f32 	%f59, [%rd3];
	ld.global.f32 	%f60, [%rd4];
	bar.sync 	0;
	add.f32 	%f61, %f57, %f58;
	add.f32 	%f62, %f61, %f59;
	add.f32 	%f63, %f62, %f60;
	mul.f32 	%f64, %f63, 0f3E800000;
	st.global.f32 	[%rd5], %f64;
	add.s32 	%r25, %r25, 8;
	setp.ne.s32 	%p3, %r25, 0;
	@%p3 bra 	$L__BB1_3;
$L__BB1_4:
	setp.eq.s32 	%p4, %r1, 0;
	@%p4 bra 	$L__BB1_12;
	and.b32  	%r5, %r7, 3;
	setp.lt.u32 	%p5, %r1, 4;
	@%p5 bra 	$L__BB1_7;
	bar.sync 	0;
	ld.global.f32 	%f65, [%rd1];
	ld.global.f32 	%f66, [%rd2];
	ld.global.f32 	%f67, [%rd3];
	ld.global.f32 	%f68, [%rd4];
	bar.sync 	0;
	add.f32 	%f69, %f65, %f66;
	add.f32 	%f70, %f69, %f67;
	add.f32 	%f71, %f70, %f68;
	mul.f32 	%f72, %f71, 0f3E800000;
	st.global.f32 	[%rd5], %f72;
	bar.sync 	0;
	ld.global.f32 	%f73, [%rd1];
	ld.global.f32 	%f74, [%rd2];
	ld.global.f32 	%f75, [%rd3];
	ld.global.f32 	%f76, [%rd4];
	bar.sync 	0;
	add.f32 	%f77, %f73, %f74;
	add.f32 	%f78, %f77, %f75;
	add.f32 	%f79, %f78, %f76;
	mul.f32 	%f80, %f79, 0f3E800000;
	st.global.f32 	[%rd5], %f80;
	bar.sync 	0;
	ld.global.f32 	%f81, [%rd1];
	ld.global.f32 	%f82, [%rd2];
	ld.global.f32 	%f83, [%rd3];
	ld.global.f32 	%f84, [%rd4];
	bar.sync 	0;
	add.f32 	%f85, %f81, %f82;
	add.f32 	%f86, %f85, %f83;
	add.f32 	%f87, %f86, %f84;
	mul.f32 	%f88, %f87, 0f3E800000;
	st.global.f32 	[%rd5], %f88;
	bar.sync 	0;
	ld.global.f32 	%f89, [%rd1];
	ld.global.f32 	%f90, [%rd2];
	ld.global.f32 	%f91, [%rd3];
	ld.global.f32 	%f92, [%rd4];
	bar.sync 	0;
	add.f32 	%f93, %f89, %f90;
	add.f32 	%f94, %f93, %f91;
	add.f32 	%f95, %f94, %f92;
	mul.f32 	%f96, %f95, 0f3E800000;
	st.global.f32 	[%rd5], %f96;
$L__BB1_7:
	setp.eq.s32 	%p6, %r5, 0;
	@%p6 bra 	$L__BB1_12;
	setp.eq.s32 	%p7, %r5, 1;
	@%p7 bra 	$L__BB1_10;
	bar.sync 	0;
	ld.global.f32 	%f97, [%rd1];
	ld.global.f32 	%f98, [%rd2];
	ld.global.f32 	%f99, [%rd3];
	ld.global.f32 	%f100, [%rd4];
	bar.sync 	0;
	add.f32 	%f101, %f97, %f98;
	add.f32 	%f102, %f101, %f99;
	add.f32 	%f103, %f102, %f100;
	mul.f32 	%f104, %f103, 0f3E800000;
	st.global.f32 	[%rd5], %f104;
	bar.sync 	0;
	ld.global.f32 	%f105, [%rd1];
	ld.global.f32 	%f106, [%rd2];
	ld.global.f32 	%f107, [%rd3];
	ld.global.f32 	%f108, [%rd4];
	bar.sync 	0;
	add.f32 	%f109, %f105, %f106;
	add.f32 	%f110, %f109, %f107;
	add.f32 	%f111, %f110, %f108;
	mul.f32 	%f112, %f111, 0f3E800000;
	st.global.f32 	[%rd5], %f112;
$L__BB1_10:
	and.b32  	%r24, %r7, 1;
	setp.eq.b32 	%p8, %r24, 1;
	not.pred 	%p9, %p8;
	@%p9 bra 	$L__BB1_12;
	bar.sync 	0;
	ld.global.f32 	%f113, [%rd1];
	ld.global.f32 	%f114, [%rd2];
	ld.global.f32 	%f115, [%rd3];
	ld.global.f32 	%f116, [%rd4];
	bar.sync 	0;
	add.f32 	%f117, %f113, %f114;
	add.f32 	%f118, %f117, %f115;
	add.f32 	%f119, %f118, %f116;
	mul.f32 	%f120, %f119, 0f3E800000;
	st.global.f32 	[%rd5], %f120;
$L__BB1_12:
	ret;

}


// ===== COMPILED SASS (sm_100) =====

	.target	sm_100

	.elftype	@"ET_EXEC"


//--------------------- .note.nv.tkinfo           --------------------------
	.section	.note.nv.tkinfo,"",@"SHT_NOTE"
	.sectionflags	@"SHF_NOTE_NV_TKINFO"
	.tkinfo
        /*0018*/ 	.word	0x00000002
        /*0030*/ 	.string	""
        /*0030*/ 	.string	"ptxas"
        /*0030*/ 	.string	"Cuda compilation tools, release 13.0, V13.0.88"
        /*0030*/ 	.string	"Build cuda_13.0.r13.0/compiler.36424714_0"
        /*0030*/ 	.string	"-arch sm_100 -m 64 "



//--------------------- .note.nv.cuinfo           --------------------------
	.section	.note.nv.cuinfo,"",@"SHT_NOTE"
	.sectionflags	@"SHF_NOTE_NV_CUINFO"
        /*0018*/ 	.short	0x0002
        /*001a*/ 	.short	0x0064
        /*001c*/ 	.short	0x0082
	.zero		2


//--------------------- .nv.info                  --------------------------
	.section	.nv.info,"",@"SHT_CUDA_INFO"
	.align	4


	//----- nvinfo : EIATTR_REGCOUNT
	.align		4
        /*0000*/ 	.byte	0x04, 0x2f
        /*0002*/ 	.short	(.L_2 - .L_1)
	.align		4
.L_1:
        /*0004*/ 	.word	index@(_Z10initMatrixPfi)
        /*0008*/ 	.word	0x0000001d


	//----- nvinfo : EIATTR_FRAME_SIZE
	.align		4
.L_2:
        /*000c*/ 	.byte	0x04, 0x11
        /*000e*/ 	.short	(.L_4 - .L_3)
	.align		4
.L_3:
        /*0010*/ 	.word	index@($__internal_0_$__cuda_sm20_div_rn_f64_full)
        /*0014*/ 	.word	0x00000020


	//----- nvinfo : EIATTR_FRAME_SIZE
	.align		4
.L_4:
        /*0018*/ 	.byte	0x04, 0x11
        /*001a*/ 	.short	(.L_6 - .L_5)
	.align		4
.L_5:
        /*001c*/ 	.word	index@(_Z10initMatrixPfi)
        /*0020*/ 	.word	0x00000020


	//----- nvinfo : EIATTR_REGCOUNT
	.align		4
.L_6:
        /*0024*/ 	.byte	0x04, 0x2f
        /*0026*/ 	.short	(.L_8 - .L_7)
	.align		4
.L_7:
        /*0028*/ 	.word	index@(_Z15jacobiIterationPfii)
        /*002c*/ 	.word	0x00000015


	//----- nvinfo : EIATTR_FRAME_SIZE
	.align		4
.L_8:
        /*0030*/ 	.byte	0x04, 0x11
        /*0032*/ 	.short	(.L_10 - .L_9)
	.align		4
.L_9:
        /*0034*/ 	.word	index@(_Z15jacobiIterationPfii)
        /*0038*/ 	.word	0x00000000


	//----- nvinfo : EIATTR_MIN_STACK_SIZE
	.align		4
.L_10:
        /*003c*/ 	.byte	0x04, 0x12
        /*003e*/ 	.short	(.L_12 - .L_11)
	.align		4
.L_11:
        /*0040*/ 	.word	index@(_Z15jacobiIterationPfii)
        /*0044*/ 	.word	0x00000000


	//----- nvinfo : EIATTR_MIN_STACK_SIZE
	.align		4
.L_12:
        /*0048*/ 	.byte	0x04, 0x12
        /*004a*/ 	.short	(.L_14 - .L_13)
	.align		4
.L_13:
        /*004c*/ 	.word	index@(_Z10initMatrixPfi)
        /*0050*/ 	.word	0x00000020
.L_14:


//--------------------- .nv.compat                --------------------------
	.section	.nv.compat,"",@"SHT_CUDA_COMPAT_INFO"
	.align	4
        /*0000*/ 	.byte	0x02, 0x09, 0x00, 0x00, 0x02, 0x02, 0x01, 0x00, 0x02, 0x05, 0x05, 0x00, 0x03, 0x07, 0x01, 0x01
        /*0010*/ 	.byte	0x02, 0x03, 0x00, 0x00, 0x02, 0x06, 0x01, 0x00, 0x04, 0x0b, 0x08, 0x00, 0x01, 0x00, 0x00, 0x00
        /*0020*/ 	.byte	0x00, 0x00, 0x00, 0x00


//--------------------- .nv.info._Z15jacobiIterationPfii --------------------------
	.section	.nv.info._Z15jacobiIterationPfii,"",@"SHT_CUDA_INFO"
	.sectionflags	@""
	.align	4


	//----- nvinfo : EIATTR_CUDA_API_VERSION
	.align		4
        /*0000*/ 	.byte	0x04, 0x37
        /*0002*/ 	.short	(.L_16 - .L_15)
.L_15:
        /*0004*/ 	.word	0x00000082


	//----- nvinfo : EIATTR_KPARAM_INFO
	.align		4
.L_16:
        /*0008*/ 	.byte	0x04, 0x17
        /*000a*/ 	.short	(.L_18 - .L_17)
.L_17:
        /*000c*/ 	.word	0x00000000
        /*0010*/ 	.short	0x0002
        /*0012*/ 	.short	0x000c
        /*0014*/ 	.byte	0x00, 0xf0, 0x11, 0x00


	//----- nvinfo : EIATTR_KPARAM_INFO
	.align		4
.L_18:
        /*0018*/ 	.byte	0x04, 0x17
        /*001a*/ 	.short	(.L_20 - .L_19)
.L_19:
        /*001c*/ 	.word	0x00000000
        /*0020*/ 	.short	0x0001
        /*0022*/ 	.short	0x0008
        /*0024*/ 	.byte	0x00, 0xf0, 0x11, 0x00


	//----- nvinfo : EIATTR_KPARAM_INFO
	.align		4
.L_20:
        /*0028*/ 	.byte	0x04, 0x17
        /*002a*/ 	.short	(.L_22 - .L_21)
.L_21:
        /*002c*/ 	.word	0x00000000
        /*0030*/ 	.short	0x0000
        /*0032*/ 	.short	0x0000
        /*0034*/ 	.byte	0x00, 0xf5, 0x21, 0x00


	//----- nvinfo : EIATTR_SPARSE_MMA_MASK
	.align		4
.L_22:
        /*0038*/ 	.byte	0x03, 0x50
        /*003a*/ 	.short	0x0000


	//----- nvinfo : EIATTR_MAXREG_COUNT
	.align		4
        /*003c*/ 	.byte	0x03, 0x1b
        /*003e*/ 	.short	0x00ff


	//----- nvinfo : EIATTR_NUM_BARRIERS
	.align		4
        /*0040*/ 	.byte	0x02, 0x4c
        /*0042*/ 	.byte	0x01
	.zero		1


	//----- nvinfo : EIATTR_MERCURY_ISA_VERSION
	.align		4
        /*0044*/ 	.byte	0x03, 0x5f
        /*0046*/ 	.short	0x0101


	//----- nvinfo : EIATTR_VRC_CTA_INIT_COUNT
	.align		4
        /*0048*/ 	.byte	0x02, 0x4a
	.zero		1
	.zero		1


	//----- nvinfo : EIATTR_EXIT_INSTR_OFFSETS
	.align		4
        /*004c*/ 	.byte	0x04, 0x1c
        /*004e*/ 	.short	(.L_24 - .L_23)


	//   ....[0]....
.L_23:
        /*0050*/ 	.word	0x00000030


	//   ....[1]....
        /*0054*/ 	.word	0x000007b0


	//   ....[2]....
        /*0058*/ 	.word	0x00000ac0


	//   ....[3]....
        /*005c*/ 	.word	0x00000c70


	//   ....[4]....
        /*0060*/ 	.word	0x00000d30


	//----- nvinfo : EIATTR_CBANK_PARAM_SIZE
	.align		4
.L_24:
        /*0064*/ 	.byte	0x03, 0x19
        /*0066*/ 	.short	0x0010


	//----- nvinfo : EIATTR_PARAM_CBANK
	.align		4
        /*0068*/ 	.byte	0x04, 0x0a
        /*006a*/ 	.short	(.L_26 - .L_25)
	.align		4
.L_25:
        /*006c*/ 	.word	index@(.nv.constant0._Z15jacobiIterationPfii)
        /*0070*/ 	.short	0x0380
        /*0072*/ 	.short	0x0010


	//----- nvinfo : EIATTR_SW_WAR
	.align		4
.L_26:
        /*0074*/ 	.byte	0x04, 0x36
        /*0076*/ 	.short	(.L_28 - .L_27)
.L_27:
        /*0078*/ 	.word	0x00000008
.L_28:


//--------------------- .nv.info._Z10initMatrixPfi --------------------------
	.section	.nv.info._Z10initMatrixPfi,"",@"SHT_CUDA_INFO"
	.sectionflags	@""
	.align	4


	//----- nvinfo : EIATTR_CUDA_API_VERSION
	.align		4
        /*0000*/ 	.byte	0x04, 0x37
        /*0002*/ 	.short	(.L_30 - .L_29)
.L_29:
        /*0004*/ 	.word	0x00000082


	//----- nvinfo : EIATTR_KPARAM_INFO
	.align		4
.L_30:
        /*0008*/ 	.byte	0x04, 0x17
        /*000a*/ 	.short	(.L_32 - .L_31)
.L_31:
        /*000c*/ 	.word	0x00000000
        /*0010*/ 	.short	0x0001
        /*0012*/ 	.short	0x0008
        /*0014*/ 	.byte	0x00, 0xf0, 0x11, 0x00


	//----- nvinfo : EIATTR_KPARAM_INFO
	.align		4
.L_32:
        /*0018*/ 	.byte	0x04, 0x17
        /*001a*/ 	.short	(.L_34 - .L_33)
.L_33:
        /*001c*/ 	.word	0x00000000
        /*0020*/ 	.short	0x0000
        /*0022*/ 	.short	0x0000
        /*0024*/ 	.byte	0x00, 0xf5, 0x21, 0x00


	//----- nvinfo : EIATTR_SPARSE_MMA_MASK
	.align		4
.L_34:
        /*0028*/ 	.byte	0x03, 0x50
        /*002a*/ 	.short	0x0000


	//----- nvinfo : EIATTR_MAXREG_COUNT
	.align		4
        /*002c*/ 	.byte	0x03, 0x1b
        /*002e*/ 	.short	0x00ff


	//----- nvinfo : EIATTR_MERCURY_ISA_VERSION
	.align		4
        /*0030*/ 	.byte	0x03, 0x5f
        /*0032*/ 	.short	0x0101


	//----- nvinfo : EIATTR_VRC_CTA_INIT_COUNT
	.align		4
        /*0034*/ 	.byte	0x02, 0x4a
	.zero		1
	.zero		1


	//----- nvinfo : EIATTR_EXIT_INSTR_OFFSETS
	.align		4
        /*0038*/ 	.byte	0x04, 0x1c
        /*003a*/ 	.short	(.L_36 - .L_35)


	//   ....[0]....
.L_35:
        /*003c*/ 	.word	0x00000fa0


	//   ....[1]....
        /*0040*/ 	.word	0x00000ff0


	//----- nvinfo : EIATTR_CRS_STACK_SIZE
	.align		4
.L_36:
        /*0044*/ 	.byte	0x04, 0x1e
        /*0046*/ 	.short	(.L_38 - .L_37)
.L_37:
        /*0048*/ 	.word	0x00000000


	//----- nvinfo : EIATTR_CBANK_PARAM_SIZE
	.align		4
.L_38:
        /*004c*/ 	.byte	0x03, 0x19
        /*004e*/ 	.short	0x000c


	//----- nvinfo : EIATTR_PARAM_CBANK
	.align		4
        /*0050*/ 	.byte	0x04, 0x0a
        /*0052*/ 	.short	(.L_40 - .L_39)
	.align		4
.L_39:
        /*0054*/ 	.word	index@(.nv.constant0._Z10initMatrixPfi)
        /*0058*/ 	.short	0x0380
        /*005a*/ 	.short	0x000c


	//----- nvinfo : EIATTR_SW_WAR
	.align		4
.L_40:
        /*005c*/ 	.byte	0x04, 0x36
        /*005e*/ 	.short	(.L_42 - .L_41)
.L_41:
        /*0060*/ 	.word	0x00000008
.L_42:


//--------------------- .nv.callgraph             --------------------------
	.section	.nv.callgraph,"",@"SHT_CUDA_CALLGRAPH"
	.align	4
	.sectionentsize	8
	.align		4
        /*0000*/ 	.word	0x00000000
	.align		4
        /*0004*/ 	.word	0xffffffff
	.align		4
        /*0008*/ 	.word	0x00000000
	.align		4
        /*000c*/ 	.word	0xfffffffe
	.align		4
        /*0010*/ 	.word	0x00000000
	.align		4
        /*0014*/ 	.word	0xfffffffd
	.align		4
        /*0018*/ 	.word	0x00000000
	.align		4
        /*001c*/ 	.word	0xfffffffc


//--------------------- .nv.constant4             --------------------------
	.section	.nv.constant4,"a",@progbits
	.align	8
	.align		8
.nv.constant4:
        /*0000*/ 	.dword	__cudart_i2opi_f


//--------------------- .text._Z15jacobiIterationPfii --------------------------
	.section	.text._Z15jacobiIterationPfii,"ax",@progbits
	.align	128
        .global         _Z15jacobiIterationPfii
        .type           _Z15jacobiIterationPfii,@function
        .size           _Z15jacobiIterationPfii,(.L_x_23 - _Z15jacobiIterationPfii)
        .other          _Z15jacobiIterationPfii,@"STO_CUDA_ENTRY STV_DEFAULT"
_Z15jacobiIterationPfii:
.text._Z15jacobiIterationPfii:
[----:B------:R-:W-:Y:S08]  /*0000*/  LDC R1, c[0x0][0x37c] ;  /* 0x0000df00ff017b82 */ /* 0x000ff00000000800 */
[----:B------:R-:W0:Y:S02]  /*0010*/  LDC R0, c[0x0][0x38c] ;  /* 0x0000e300ff007b82 */ /* 0x000e240000000800 */
[----:B0-----:R-:W-:-:S13]  /*0020*/  ISETP.GE.AND P0, PT, R0, 0x1, PT ;  /* 0x000000010000780c */ /* 0x001fda0003f06270 */
[----:B------:R-:W-:Y:S05]  /*0030*/  @!P0 EXIT ;  /* 0x000000000000894d */ /* 0x000fea0003800000 */
[----:B------:R-:W0:Y:S01]  /*0040*/  S2R R2, SR_TID.Y ;  /* 0x0000000000027919 */ /* 0x000e220000002200 */
[----:B------:R-:W0:Y:S01]  /*0050*/  LDCU UR4, c[0x0][0x364] ;  /* 0x00006c80ff0477ac */ /* 0x000e220008000800 */
[----:B------:R-:W1:Y:S01]  /*0060*/  LDC R6, c[0x0][0x388] ;  /* 0x0000e200ff067b82 */ /* 0x000e620000000800 */
[C---:B------:R-:W-:Y:S01]  /*0070*/  ISETP.GE.U32.AND P1, PT, R0.reuse, 0x8, PT ;  /* 0x000000080000780c */ /* 0x040fe20003f26070 */
[----:B------:R-:W0:Y:S01]  /*0080*/  S2R R3, SR_CTAID.Y ;  /* 0x0000000000037919 */ /* 0x000e220000002600 */
[----:B------:R-:W2:Y:S01]  /*0090*/  LDCU UR5, c[0x0][0x360] ;  /* 0x00006c00ff0577ac */ /* 0x000ea20008000800 */
[----:B------:R-:W-:Y:S01]  /*00a0*/  LOP3.LUT R17, R0, 0x7, RZ, 0xc0, !PT ;  /* 0x0000000700117812 */ /* 0x000fe200078ec0ff */
[----:B------:R-:W2:Y:S03]  /*00b0*/  S2R R4, SR_TID.X ;  /* 0x0000000000047919 */ /* 0x000ea60000002100 */
[----:B------:R-:W3:Y:S01]  /*00c0*/  LDC.64 R10, c[0x0][0x380] ;  /* 0x0000e000ff0a7b82 */ /* 0x000ee20000000a00 */
[----:B------:R-:W-:Y:S01]  /*00d0*/  ISETP.NE.AND P0, PT, R17, RZ, PT ;  /* 0x000000ff1100720c */ /* 0x000fe20003f05270 */
[----:B------:R-:W2:Y:S01]  /*00e0*/  S2R R5, SR_CTAID.X ;  /* 0x0000000000057919 */ /* 0x000ea20000002500 */
[----:B0-----:R-:W-:-:S05]  /*00f0*/  IMAD R2, R3, UR4, R2 ;  /* 0x0000000403027c24 */ /* 0x001fca000f8e0202 */
[----:B------:R-:W-:Y:S01]  /*0100*/  IADD3 R2, PT, PT, R2, -0x1, RZ ;  /* 0xffffffff02027810 */ /* 0x000fe20007ffe0ff */
[----:B--2---:R-:W-:Y:S01]  /*0110*/  IMAD R3, R5, UR5, R4 ;  /* 0x0000000505037c24 */ /* 0x004fe2000f8e0204 */
[----:B------:R-:W0:Y:S03]  /*0120*/  LDCU.64 UR4, c[0x0][0x358] ;  /* 0x00006b00ff0477ac */ /* 0x000e260008000a00 */
[----:B-1----:R-:W-:-:S05]  /*0130*/  IMAD R3, R2, R6, R3 ;  /* 0x0000000602037224 */ /* 0x002fca00078e0203 */
[C---:B------:R-:W-:Y:S02]  /*0140*/  IADD3 R7, PT, PT, R3.reuse, R6, RZ ;  /* 0x0000000603077210 */ /* 0x040fe40007ffe0ff */
[----:B------:R-:W-:Y:S01]  /*0150*/  LEA R5, R6, R3, 0x1 ;  /* 0x0000000306057211 */ /* 0x000fe200078e08ff */
[--C-:B---3--:R-:W-:Y:S01]  /*0160*/  IMAD.WIDE.U32 R2, R3, 0x4, R10.reuse ;  /* 0x0000000403027825 */ /* 0x108fe200078e000a */
[C---:B------:R-:W-:Y:S02]  /*0170*/  IADD3 R9, PT, PT, R7.reuse, -0x1, RZ ;  /* 0xffffffff07097810 */ /* 0x040fe40007ffe0ff */
[----:B------:R-:W-:Y:S01]  /*0180*/  IADD3 R13, PT, PT, R7, 0x1, RZ ;  /* 0x00000001070d7810 */ /* 0x000fe20007ffe0ff */
[----:B------:R-:W-:-:S04]  /*0190*/  IMAD.WIDE.U32 R4, R5, 0x4, R10 ;  /* 0x0000000405047825 */ /* 0x000fc800078e000a */
[----:B------:R-:W-:-:S04]  /*01a0*/  IMAD.WIDE.U32 R6, R7, 0x4, R10 ;  /* 0x0000000407067825 */ /* 0x000fc800078e000a */
[----:B------:R-:W-:-:S04]  /*01b0*/  IMAD.WIDE.U32 R8, R9, 0x4, R10 ;  /* 0x0000000409087825 */ /* 0x000fc800078e000a */
[----:B------:R-:W-:Y:S01]  /*01c0*/  IMAD.WIDE.U32 R10, R13, 0x4, R10 ;  /* 0x000000040d0a7825 */ /* 0x000fe200078e000a */
[----:B0-----:R-:W-:Y:S06]  /*01d0*/  @!P1 BRA `(.L_x_0) ;  /* 0x0000000400749947 */ /* 0x001fec0003800000 */
[----:B------:R-:W-:-:S04]  /*01e0*/  LOP3.LUT R12, R0, 0x7ffffff8, RZ, 0xc0, !PT ;  /* 0x7ffffff8000c7812 */ /* 0x000fc800078ec0ff */
[----:B------:R-:W-:-:S07]  /*01f0*/  IADD3 R12, PT, PT, -R12, RZ, RZ ;  /* 0x000000ff0c0c7210 */ /* 0x000fce0007ffe1ff */
.L_x_1:
[----:B------:R-:W-:Y:S06]  /*0200*/  BAR.SYNC.DEFER_BLOCKING 0x0 ;  /* 0x0000000000007b1d */ /* 0x000fec0000010000 */
[----:B0-----:R-:W2:Y:S04]  /*0210*/  LDG.E R13, desc[UR4][R2.64] ;  /* 0x00000004020d7981 */ /* 0x001ea8000c1e1900 */
[----:B------:R-:W2:Y:S04]  /*0220*/  LDG.E R14, desc[UR4][R4.64] ;  /* 0x00000004040e7981 */ /* 0x000ea8000c1e1900 */
[----:B------:R-:W3:Y:S04]  /*0230*/  LDG.E R15, desc[UR4][R8.64] ;  /* 0x00000004080f7981 */ /* 0x000ee8000c1e1900 */
[----:B------:R-:W4:Y:S01]  /*0240*/  LDG.E R16, desc[UR4][R10.64] ;  /* 0x000000040a107981 */ /* 0x000f22000c1e1900 */
[----:B------:R-:W-:Y:S01]  /*0250*/  BAR.SYNC.DEFER_BLOCKING 0x0 ;  /* 0x0000000000007b1d */ /* 0x000fe20000010000 */
[----:B--2---:R-:W-:-:S04]  /*0260*/  FADD R14, R13, R14 ;  /* 0x0000000e0d0e7221 */ /* 0x004fc80000000000 */
[----:B---3--:R-:W-:-:S04]  /*0270*/  FADD R15, R15, R14 ;  /* 0x0000000e0f0f7221 */ /* 0x008fc80000000000 */
[----:B----4-:R-:W-:-:S04]  /*0280*/  FADD R15, R16, R15 ;  /* 0x0000000f100f7221 */ /* 0x010fc80000000000 */
[----:B------:R-:W-:-:S05]  /*0290*/  FMUL R15, R15, 0.25 ;  /* 0x3e8000000f0f7820 */ /* 0x000fca0000400000 */
[----:B------:R0:W-:Y:S01]  /*02a0*/  STG.E desc[UR4][R6.64], R15 ;  /* 0x0000000f06007986 */ /* 0x0001e2000c101904 */
[----:B------:R-:W-:Y:S06]  /*02b0*/  BAR.SYNC.DEFER_BLOCKING 0x0 ;  /* 0x0000000000007b1d */ /* 0x000fec0000010000 */
[----:B------:R-:W2:Y:S04]  /*02c0*/  LDG.E R13, desc[UR4][R2.64] ;  /* 0x00000004020d7981 */ /* 0x000ea8000c1e1900 */
        /* <DEDUP_REMOVED lines=11> */
[----:B0-----:R-:W2:Y:S04]  /*0380*/  LDG.E R15, desc[UR4][R4.64] ;  /* 0x00000004040f7981 */ /* 0x001ea8000c1e1900 */
        /* <DEDUP_REMOVED lines=9> */
[----:B-1----:R-:W2:Y:S04]  /*0420*/  LDG.E R13, desc[UR4][R2.64] ;  /* 0x00000004020d7981 */ /* 0x002ea8000c1e1900 */
        /* <DEDUP_REMOVED lines=47> */
[----:B------:R-:W-:Y:S01]  /*0720*/  IADD3 R12, PT, PT, R12, 0x8, RZ ;  /* 0x000000080c0c7810 */ /* 0x000fe20007ffe0ff */
[----:B------:R-:W-:Y:S03]  /*0730*/  BAR.SYNC.DEFER_BLOCKING 0x0 ;  /* 0x0000000000007b1d */ /* 0x000fe60000010000 */
[----:B------:R-:W-:Y:S01]  /*0740*/  ISETP.NE.AND P1, PT, R12, RZ, PT ;  /* 0x000000ff0c00720c */ /* 0x000fe20003f25270 */
[----:B--2---:R-:W-:-:S04]  /*0750*/  FADD R13, R13, R14 ;  /* 0x0000000e0d0d7221 */ /* 0x004fc80000000000 */
[----:B---3--:R-:W-:-:S04]  /*0760*/  FADD R13, R16, R13 ;  /* 0x0000000d100d7221 */ /* 0x008fc80000000000 */
[----:B----4-:R-:W-:-:S04]  /*0770*/  FADD R13, R18, R13 ;  /* 0x0000000d120d7221 */ /* 0x010fc80000000000 */
[----:B------:R-:W-:-:S05]  /*0780*/  FMUL R13, R13, 0.25 ;  /* 0x3e8000000d0d7820 */ /* 0x000fca0000400000 */
[----:B------:R0:W-:Y:S01]  /*0790*/  STG.E desc[UR4][R6.64], R13 ;  /* 0x0000000d06007986 */ /* 0x0001e2000c101904 */
[----:B------:R-:W-:Y:S05]  /*07a0*/  @P1 BRA `(.L_x_1) ;  /* 0xfffffff800941947 */ /* 0x000fea000383ffff */
.L_x_0:
[----:B------:R-:W-:Y:S05]  /*07b0*/  @!P0 EXIT ;  /* 0x000000000000894d */ /* 0x000fea0003800000 */
[----:B------:R-:W-:Y:S02]  /*07c0*/  ISETP.GE.U32.AND P0, PT, R17, 0x4, PT ;  /* 0x000000041100780c */ /* 0x000fe40003f06070 */
[----:B------:R-:W-:-:S04]  /*07d0*/  LOP3.LUT R18, R0, 0x3, RZ, 0xc0, !PT ;  /* 0x0000000300127812 */ /* 0x000fc800078ec0ff */
[----:B------:R-:W-:-:S07]  /*07e0*/  ISETP.NE.AND P1, PT, R18, RZ, PT ;  /* 0x000000ff1200720c */ /* 0x000fce0003f25270 */
[----:B------:R-:W-:Y:S06]  /*07f0*/  @!P0 BRA `(.L_x_2) ;  /* 0x0000000000b08947 */ /* 0x000fec0003800000 */
        /* <DEDUP_REMOVED lines=34> */
[----:B------:R-:W3:Y:S04]  /*0a20*/  LDG.E R12, desc[UR4][R2.64] ;  /* 0x00000004020c7981 */ /* 0x000ee8000c1e1900 */
[----:B-1----:R-:W3:Y:S04]  /*0a30*/  LDG.E R15, desc[UR4][R4.64] ;  /* 0x00000004040f7981 */ /* 0x002ee8000c1e1900 */
[----:B------:R-:W4:Y:S04]  /*0a40*/  LDG.E R14, desc[UR4][R8.64] ;  /* 0x00000004080e7981 */ /* 0x000f28000c1e1900 */
[----:B------:R-:W5:Y:S01]  /*0a50*/  LDG.E R16, desc[UR4][R10.64] ;  /* 0x000000040a107981 */ /* 0x000f62000c1e1900 */
[----:B------:R-:W-:Y:S01]  /*0a60*/  BAR.SYNC.DEFER_BLOCKING 0x0 ;  /* 0x0000000000007b1d */ /* 0x000fe20000010000 */
[----:B---3--:R-:W-:-:S04]  /*0a70*/  FADD R15, R12, R15 ;  /* 0x0000000f0c0f7221 */ /* 0x008fc80000000000 */
[----:B----4-:R-:W-:-:S04]  /*0a80*/  FADD R15, R14, R15 ;  /* 0x0000000f0e0f7221 */ /* 0x010fc80000000000 */
[----:B-----5:R-:W-:-:S04]  /*0a90*/  FADD R15, R16, R15 ;  /* 0x0000000f100f7221 */ /* 0x020fc80000000000 */
[----:B------:R-:W-:-:S05]  /*0aa0*/  FMUL R15, R15, 0.25 ;  /* 0x3e8000000f0f7820 */ /* 0x000fca0000400000 */
[----:B------:R2:W-:Y:S02]  /*0ab0*/  STG.E desc[UR4][R6.64], R15 ;  /* 0x0000000f06007986 */ /* 0x0005e4000c101904 */
.L_x_2:
[----:B------:R-:W-:Y:S05]  /*0ac0*/  @!P1 EXIT ;  /* 0x000000000000994d */ /* 0x000fea0003800000 */
[----:B------:R-:W-:Y:S02]  /*0ad0*/  ISETP.NE.AND P0, PT, R18, 0x1, PT ;  /* 0x000000011200780c */ /* 0x000fe40003f05270 */
[----:B------:R-:W-:-:S04]  /*0ae0*/  LOP3.LUT R0, R0, 0x1, RZ, 0xc0, !PT ;  /* 0x0000000100007812 */ /* 0x000fc800078ec0ff */
[----:B------:R-:W-:-:S07]  /*0af0*/  ISETP.NE.U32.AND P1, PT, R0, 0x1, PT ;  /* 0x000000010000780c */ /* 0x000fce0003f25070 */
[----:B------:R-:W-:Y:S06]  /*0b00*/  @!P0 BRA `(.L_x_3) ;  /* 0x0000000000588947 */ /* 0x000fec0003800000 */
[----:B------:R-:W-:Y:S06]  /*0b10*/  BAR.SYNC.DEFER_BLOCKING 0x0 ;  /* 0x0000000000007b1d */ /* 0x000fec0000010000 */
[----:B------:R-:W3:Y:S04]  /*0b20*/  LDG.E R0, desc[UR4][R2.64] ;  /* 0x0000000402007981 */ /* 0x000ee8000c1e1900 */
[----:B0-2---:R-:W3:Y:S04]  /*0b30*/  LDG.E R13, desc[UR4][R4.64] ;  /* 0x00000004040d7981 */ /* 0x005ee8000c1e1900 */
[----:B------:R-:W2:Y:S04]  /*0b40*/  LDG.E R12, desc[UR4][R8.64] ;  /* 0x00000004080c7981 */ /* 0x000ea8000c1e1900 */
[----:B------:R-:W4:Y:S01]  /*0b50*/  LDG.E R14, desc[UR4][R10.64] ;  /* 0x000000040a0e7981 */ /* 0x000f22000c1e1900 */
[----:B------:R-:W-:Y:S01]  /*0b60*/  BAR.SYNC.DEFER_BLOCKING 0x0 ;  /* 0x0000000000007b1d */ /* 0x000fe20000010000 */
[----:B---3--:R-:W-:-:S04]  /*0b70*/  FADD R13, R0, R13 ;  /* 0x0000000d000d7221 */ /* 0x008fc80000000000 */
[----:B--2---:R-:W-:-:S04]  /*0b80*/  FADD R13, R12, R13 ;  /* 0x0000000d0c0d7221 */ /* 0x004fc80000000000 */
        /* <DEDUP_REMOVED lines=13> */
[----:B------:R1:W-:Y:S02]  /*0c60*/  STG.E desc[UR4][R6.64], R15 ;  /* 0x0000000f06007986 */ /* 0x0003e4000c101904 */
.L_x_3:
[----:B------:R-:W-:Y:S05]  /*0c70*/  @P1 EXIT ;  /* 0x000000000000194d */ /* 0x000fea0003800000 */
[----:B------:R-:W-:Y:S06]  /*0c80*/  BAR.SYNC.DEFER_BLOCKING 0x0 ;  /* 0x0000000000007b1d */ /* 0x000fec0000010000 */
[----:B------:R-:W0:Y:S04]  /*0c90*/  LDG.E R2, desc[UR4][R2.64] ;  /* 0x0000000402027981 */ /* 0x000e28000c1e1900 */
[----:B------:R-:W0:Y:S04]  /*0ca0*/  LDG.E R5, desc[UR4][R4.64] ;  /* 0x0000000404057981 */ /* 0x000e28000c1e1900 */
[----:B------:R-:W3:Y:S04]  /*0cb0*/  LDG.E R8, desc[UR4][R8.64] ;  /* 0x0000000408087981 */ /* 0x000ee8000c1e1900 */
[----:B------:R-:W4:Y:S01]  /*0cc0*/  LDG.E R10, desc[UR4][R10.64] ;  /* 0x000000040a0a7981 */ /* 0x000f22000c1e1900 */
[----:B------:R-:W-:Y:S01]  /*0cd0*/  BAR.SYNC.DEFER_BLOCKING 0x0 ;  /* 0x0000000000007b1d */ /* 0x000fe20000010000 */
[----:B012---:R-:W-:-:S04]  /*0ce0*/  FADD R13, R2, R5 ;  /* 0x00000005020d7221 */ /* 0x007fc80000000000 */
[----:B---3--:R-:W-:-:S04]  /*0cf0*/  FADD R13, R8, R13 ;  /* 0x0000000d080d7221 */ /* 0x008fc80000000000 */
[----:B----4-:R-:W-:-:S04]  /*0d00*/  FADD R13, R10, R13 ;  /* 0x0000000d0a0d7221 */ /* 0x010fc80000000000 */
[----:B------:R-:W-:-:S05]  /*0d10*/  FMUL R13, R13, 0.25 ;  /* 0x3e8000000d0d7820 */ /* 0x000fca0000400000 */
[----:B------:R-:W-:Y:S01]  /*0d20*/  STG.E desc[UR4][R6.64], R13 ;  /* 0x0000000d06007986 */ /* 0x000fe2000c101904 */
[----:B------:R-:W-:Y:S05]  /*0d30*/  EXIT ;  /* 0x000000000000794d */ /* 0x000fea0003800000 */
.L_x_4:
[----:B------:R-:W-:-:S00]  /*0d40*/  BRA `(.L_x_4) ;  /* 0xfffffffc00fc7947 */ /* 0x000fc0000383ffff */
[----:B------:R-:W-:-:S00]  /*0d50*/  NOP ;  /* 0x0000000000007918 */ /* 0x000fc00000000000 */
        /* <DEDUP_REMOVED lines=10> */
.L_x_23:


//--------------------- .text._Z10initMatrixPfi   --------------------------
	.section	.text._Z10initMatrixPfi,"ax",@progbits
	.align	128
        .global         _Z10initMatrixPfi
        .type           _Z10initMatrixPfi,@function
        .size           _Z10initMatrixPfi,(.L_x_22 - _Z10initMatrixPfi)
        .other          _Z10initMatrixPfi,@"STO_CUDA_ENTRY STV_DEFAULT"
_Z10initMatrixPfi:
.text._Z10initMatrixPfi:
[----:B------:R-:W0:Y:S01]  /*0000*/  LDC R1, c[0x0][0x37c] ;  /* 0x0000df00ff017b82 */ /* 0x000e220000000800 */
[----:B------:R-:W1:Y:S07]  /*0010*/  S2R R0, SR_TID.Y ;  /* 0x0000000000007919 */ /* 0x000e6e0000002200 */
[----:B------:R-:W1:Y:S01]  /*0020*/  S2UR UR5, SR_CTAID.Y ;  /* 0x00000000000579c3 */ /* 0x000e620000002600 */
[----:B------:R-:W2:Y:S01]  /*0030*/  LDCU UR10, c[0x0][0x388] ;  /* 0x00007100ff0a77ac */ /* 0x000ea20008000800 */
[----:B0-----:R-:W-:Y:S01]  /*0040*/  VIADD R1, R1, 0xffffffe0 ;  /* 0xffffffe001017836 */ /* 0x001fe20000000000 */
[----:B------:R-:W0:Y:S05]  /*0050*/  S2R R3, SR_TID.X ;  /* 0x0000000000037919 */ /* 0x000e2a0000002100 */
[----:B------:R-:W1:Y:S08]  /*0060*/  LDC R5, c[0x0][0x364] ;  /* 0x0000d900ff057b82 */ /* 0x000e700000000800 */
[----:B------:R-:W0:Y:S01]  /*0070*/  S2UR UR6, SR_CTAID.X ;  /* 0x00000000000679c3 */ /* 0x000e220000002500 */
[----:B--2---:R-:W-:-:S07]  /*0080*/  UIADD3 UR4, UPT, UPT, UR10, -0x1, URZ ;  /* 0xffffffff0a047890 */ /* 0x004fce000fffe0ff */
[----:B------:R-:W0:Y:S01]  /*0090*/  LDC R10, c[0x0][0x360] ;  /* 0x0000d800ff0a7b82 */ /* 0x000e220000000800 */
[----:B-1----:R-:W-:-:S05]  /*00a0*/  IMAD R5, R5, UR5, R0 ;  /* 0x0000000505057c24 */ /* 0x002fca000f8e0200 */
[----:B------:R-:W-:-:S04]  /*00b0*/  ISETP.NE.AND P0, PT, R5, UR4, PT ;  /* 0x0000000405007c0c */ /* 0x000fc8000bf05270 */
[----:B------:R-:W-:Y:S01]  /*00c0*/  ISETP.NE.AND P0, PT, R5, RZ, P0 ;  /* 0x000000ff0500720c */ /* 0x000fe20000705270 */
[----:B0-----:R-:W-:Y:S01]  /*00d0*/  IMAD R10, R10, UR6, R3 ;  /* 0x000000060a0a7c24 */ /* 0x001fe2000f8e0203 */
[----:B------:R-:W0:Y:S04]  /*00e0*/  LDCU.64 UR6, c[0x0][0x358] ;  /* 0x00006b00ff0677ac */ /* 0x000e280008000a00 */
[C---:B------:R-:W-:Y:S02]  /*00f0*/  ISETP.NE.AND P1, PT, R10.reuse, UR4, PT ;  /* 0x000000040a007c0c */ /* 0x040fe4000bf25270 */
[----:B------:R-:W-:-:S13]  /*0100*/  ISETP.NE.AND P0, PT, R10, RZ, P0 ;  /* 0x000000ff0a00720c */ /* 0x000fda0000705270 */
[----:B0-----:R-:W-:Y:S05]  /*0110*/  @P0 BRA P1, `(.L_x_5) ;  /* 0x0000000c00a40947 */ /* 0x001fea0000800000 */
[----:B------:R-:W0:Y:S01]  /*0120*/  I2F.F64 R8, UR10 ;  /* 0x0000000a00087d12 */ /* 0x000e220008201c00 */
[----:B------:R-:W-:Y:S01]  /*0130*/  IMAD.MOV.U32 R6, RZ, RZ, 0x1 ;  /* 0x00000001ff067424 */ /* 0x000fe200078e00ff */
[----:B------:R-:W-:Y:S01]  /*0140*/  UMOV UR4, 0x54442d18 ;  /* 0x54442d1800047882 */ /* 0x000fe20000000000 */
[----:B------:R-:W-:Y:S01]  /*0150*/  UMOV UR5, 0x402921fb ;  /* 0x402921fb00057882 */ /* 0x000fe20000000000 */
[----:B------:R-:W-:Y:S01]  /*0160*/  BSSY.RECONVERGENT B0, `(.L_x_6) ;  /* 0x0000019000007945 */ /* 0x000fe20003800200 */
[----:B0-----:R-:W-:-:S06]  /*0170*/  DADD R8, R8, -1 ;  /* 0xbff0000008087429 */ /* 0x001fcc0000000000 */
[----:B------:R-:W0:Y:S02]  /*0180*/  MUFU.RCP64H R7, R9 ;  /* 0x0000000900077308 */ /* 0x000e240000001800 */
[----:B0-----:R-:W-:-:S08]  /*0190*/  DFMA R2, -R8, R6, 1 ;  /* 0x3ff000000802742b */ /* 0x001fd00000000106 */
[----:B------:R-:W-:Y:S02]  /*01a0*/  DFMA R12, R2, R2, R2 ;  /* 0x00000002020c722b */ /* 0x000fe40000000002 */
[----:B------:R-:W0:Y:S06]  /*01b0*/  I2F.F64.U32 R2, R5 ;  /* 0x0000000500027312 */ /* 0x000e2c0000201800 */
[----:B------:R-:W-:-:S08]  /*01c0*/  DFMA R12, R6, R12, R6 ;  /* 0x0000000c060c722b */ /* 0x000fd00000000006 */
[----:B------:R-:W-:Y:S02]  /*01d0*/  DFMA R14, -R8, R12, 1 ;  /* 0x3ff00000080e742b */ /* 0x000fe4000000010c */
[----:B0-----:R-:W-:-:S06]  /*01e0*/  DMUL R6, R2, UR4 ;  /* 0x0000000402067c28 */ /* 0x001fcc0008000000 */
[----:B------:R-:W-:-:S04]  /*01f0*/  DFMA R14, R12, R14, R12 ;  /* 0x0000000e0c0e722b */ /* 0x000fc8000000000c */
[----:B------:R-:W-:-:S04]  /*0200*/  FSETP.GEU.AND P1, PT, |R7|, 6.5827683646048100446e-37, PT ;  /* 0x036000000700780b */ /* 0x000fc80003f2e200 */
[----:B------:R-:W-:-:S08]  /*0210*/  DMUL R2, R6, R14 ;  /* 0x0000000e06027228 */ /* 0x000fd00000000000 */
[----:B------:R-:W-:-:S08]  /*0220*/  DFMA R12, -R8, R2, R6 ;  /* 0x00000002080c722b */ /* 0x000fd00000000106 */
[----:B------:R-:W-:-:S10]  /*0230*/  DFMA R2, R14, R12, R2 ;  /* 0x0000000c0e02722b */ /* 0x000fd40000000002 */
[----:B------:R-:W-:-:S05]  /*0240*/  FFMA R0, RZ, R9, R3 ;  /* 0x00000009ff007223 */ /* 0x000fca0000000003 */
[----:B------:R-:W-:-:S13]  /*0250*/  FSETP.GT.AND P0, PT, |R0|, 1.469367938527859385e-39, PT ;  /* 0x001000000000780b */ /* 0x000fda0003f04200 */
[----:B------:R-:W-:Y:S05]  /*0260*/  @P0 BRA P1, `(.L_x_7) ;  /* 0x0000000000200947 */ /* 0x000fea0000800000 */
[----:B------:R-:W-:Y:S01]  /*0270*/  IMAD.MOV.U32 R14, RZ, RZ, R6 ;  /* 0x000000ffff0e7224 */ /* 0x000fe200078e0006 */
[----:B------:R-:W-:Y:S01]  /*0280*/  MOV R0, 0x2d0 ;  /* 0x000002d000007802 */ /* 0x000fe20000000f00 */
[----:B------:R-:W-:Y:S02]  /*0290*/  IMAD.MOV.U32 R15, RZ, RZ, R7 ;  /* 0x000000ffff0f7224 */ /* 0x000fe400078e0007 */
[----:B------:R-:W-:Y:S02]  /*02a0*/  IMAD.MOV.U32 R12, RZ, RZ, R8 ;  /* 0x000000ffff0c7224 */ /* 0x000fe400078e0008 */
[----:B------:R-:W-:-:S07]  /*02b0*/  IMAD.MOV.U32 R13, RZ, RZ, R9 ;  /* 0x000000ffff0d7224 */ /* 0x000fce00078e0009 */
[----:B------:R-:W-:Y:S05]  /*02c0*/  CALL.REL.NOINC `($__internal_0_$__cuda_sm20_div_rn_f64_full) ;  /* 0x0000000c004c7944 */ /* 0x000fea0003c00000 */
[----:B------:R-:W-:Y:S02]  /*02d0*/  IMAD.MOV.U32 R2, RZ, RZ, R20 ;  /* 0x000000ffff027224 */ /* 0x000fe400078e0014 */
[----:B------:R-:W-:-:S07]  /*02e0*/  IMAD.MOV.U32 R3, RZ, RZ, R21 ;  /* 0x000000ffff037224 */ /* 0x000fce00078e0015 */
.L_x_7:
[----:B------:R-:W-:Y:S05]  /*02f0*/  BSYNC.RECONVERGENT B0 ;  /* 0x0000000000007941 */ /* 0x000fea0003800200 */
.L_x_6:
[----:B------:R-:W0:Y:S01]  /*0300*/  F2F.F32.F64 R7, R2 ;  /* 0x0000000200077310 */ /* 0x000e220000301000 */
[----:B------:R-:W-:Y:S01]  /*0310*/  BSSY.RECONVERGENT B0, `(.L_x_8) ;  /* 0x0000040000007945 */ /* 0x000fe20003800200 */
[C---:B0-----:R-:W-:Y:S01]  /*0320*/  FMUL R0, R7.reuse, 0.63661974668502807617 ;  /* 0x3f22f98307007820 */ /* 0x041fe20000400000 */
[----:B------:R-:W-:-:S05]  /*0330*/  FSETP.GE.AND P0, PT, |R7|, 105615, PT ;  /* 0x47ce47800700780b */ /* 0x000fca0003f06200 */
[----:B------:R-:W0:Y:S02]  /*0340*/  F2I.NTZ R0, R0 ;  /* 0x0000000000007305 */ /* 0x000e240000203100 */
[----:B0-----:R-:W-:-:S05]  /*0350*/  I2FP.F32.S32 R4, R0 ;  /* 0x0000000000047245 */ /* 0x001fca0000201400 */
[----:B------:R-:W-:-:S04]  /*0360*/  FFMA R11, R4, -1.5707962512969970703, R7 ;  /* 0xbfc90fda040b7823 */ /* 0x000fc80000000007 */
[----:B------:R-:W-:-:S04]  /*0370*/  FFMA R11, R4, -7.5497894158615963534e-08, R11 ;  /* 0xb3a22168040b7823 */ /* 0x000fc8000000000b */
[----:B------:R-:W-:Y:S01]  /*0380*/  FFMA R4, R4, -5.3903029534742383927e-15, R11 ;  /* 0xa7c234c504047823 */ /* 0x000fe2000000000b */
[----:B------:R-:W-:Y:S06]  /*0390*/  @!P0 BRA `(.L_x_9) ;  /* 0x0000000000dc8947 */ /* 0x000fec0003800000 */
[----:B------:R-:W-:-:S13]  /*03a0*/  FSETP.NEU.AND P0, PT, |R7|, +INF , PT ;  /* 0x7f8000000700780b */ /* 0x000fda0003f0d200 */
[----:B------:R-:W-:Y:S01]  /*03b0*/  @!P0 FMUL R4, RZ, R7 ;  /* 0x00000007ff048220 */ /* 0x000fe20000400000 */
[----:B------:R-:W-:Y:S01]  /*03c0*/  @!P0 IMAD.MOV.U32 R0, RZ, RZ, RZ ;  /* 0x000000ffff008224 */ /* 0x000fe200078e00ff */
[----:B------:R-:W-:Y:S06]  /*03d0*/  @!P0 BRA `(.L_x_9) ;  /* 0x0000000000cc8947 */ /* 0x000fec0003800000 */
[----:B------:R-:W-:Y:S01]  /*03e0*/  IMAD.SHL.U32 R2, R7, 0x100, RZ ;  /* 0x0000010007027824 */ /* 0x000fe200078e00ff */
[----:B------:R-:W0:Y:S01]  /*03f0*/  LDCU.64 UR8, c[0x4][URZ] ;  /* 0x01000000ff0877ac */ /* 0x000e220008000a00 */
[----:B------:R-:W-:Y:S02]  /*0400*/  IMAD.MOV.U32 R6, RZ, RZ, RZ ;  /* 0x000000ffff067224 */ /* 0x000fe400078e00ff */
[----:B------:R-:W-:Y:S01]  /*0410*/  IMAD.MOV.U32 R0, RZ, RZ, R1 ;  /* 0x000000ffff007224 */ /* 0x000fe200078e0001 */
[----:B------:R-:W-:Y:S01]  /*0420*/  LOP3.LUT R15, R2, 0x80000000, RZ, 0xfc, !PT ;  /* 0x80000000020f7812 */ /* 0x000fe200078efcff */
[----:B------:R-:W-:Y:S01]  /*0430*/  UMOV UR5, URZ ;  /* 0x000000ff00057c82 */ /* 0x000fe20008000000 */
[----:B------:R-:W-:-:S05]  /*0440*/  UMOV UR4, URZ ;  /* 0x000000ff00047c82 */ /* 0x000fca0008000000 */
.L_x_10:
[----:B0-----:R-:W-:Y:S02]  /*0450*/  IMAD.U32 R12, RZ, RZ, UR8 ;  /* 0x00000008ff0c7e24 */ /* 0x001fe4000f8e00ff */
[----:B------:R-:W-:-:S05]  /*0460*/  IMAD.U32 R13, RZ, RZ, UR9 ;  /* 0x00000009ff0d7e24 */ /* 0x000fca000f8e00ff */
[----:B------:R-:W2:Y:S01]  /*0470*/  LDG.E.CONSTANT R2, desc[UR6][R12.64] ;  /* 0x000000060c027981 */ /* 0x000ea2000c1e9900 */
[----:B------:R-:W-:Y:S02]  /*0480*/  UIADD3 UR8, UP0, UPT, UR8, 0x4, URZ ;  /* 0x0000000408087890 */ /* 0x000fe4000ff1e0ff */
[----:B------:R-:W-:Y:S02]  /*0490*/  UIADD3 UR4, UPT, UPT, UR4, 0x1, URZ ;  /* 0x0000000104047890 */ /* 0x000fe4000fffe0ff */
[----:B------:R-:W-:Y:S02]  /*04a0*/  UIADD3.X UR9, UPT, UPT, URZ, UR9, URZ, UP0, !UPT ;  /* 0x00000009ff097290 */ /* 0x000fe400087fe4ff */
[----:B------:R-:W-:Y:S01]  /*04b0*/  UISETP.NE.AND UP0, UPT, UR4, 0x6, UPT ;  /* 0x000000060400788c */ /* 0x000fe2000bf05270 */
[----:B--2---:R-:W-:-:S03]  /*04c0*/  IMAD.WIDE.U32 R2, R2, R15, RZ ;  /* 0x0000000f02027225 */ /* 0x004fc600078e00ff */
[----:B------:R-:W-:-:S04]  /*04d0*/  IADD3 R11, P0, PT, R2, R6, RZ ;  /* 0x00000006020b7210 */ /* 0x000fc80007f1e0ff */
[----:B------:R-:W-:Y:S01]  /*04e0*/  IADD3.X R6, PT, PT, R3, UR5, RZ, P0, !PT ;  /* 0x0000000503067c10 */ /* 0x000fe200087fe4ff */
[----:B------:R0:W-:Y:S02]  /*04f0*/  STL [R0], R11 ;  /* 0x0000000b00007387 */ /* 0x0001e40000100800 */
[----:B0-----:R-:W-:Y:S01]  /*0500*/  VIADD R0, R0, 0x4 ;  /* 0x0000000400007836 */ /* 0x001fe20000000000 */
[----:B------:R-:W-:Y:S06]  /*0510*/  BRA.U UP0, `(.L_x_10) ;  /* 0xfffffffd00cc7547 */ /* 0x000fec000b83ffff */
[----:B------:R-:W-:Y:S01]  /*0520*/  SHF.R.U32.HI R4, RZ, 0x17, R7 ;  /* 0x00000017ff047819 */ /* 0x000fe20000011607 */
[----:B------:R0:W-:Y:S03]  /*0530*/  STL [R1+0x18], R6 ;  /* 0x0000180601007387 */ /* 0x0001e60000100800 */
[C---:B------:R-:W-:Y:S02]  /*0540*/  LOP3.LUT R0, R4.reuse, 0xe0, RZ, 0xc0, !PT ;  /* 0x000000e004007812 */ /* 0x040fe400078ec0ff */
[----:B------:R-:W-:-:S03]  /*0550*/  LOP3.LUT P0, RZ, R4, 0x1f, RZ, 0xc0, !PT ;  /* 0x0000001f04ff7812 */ /* 0x000fc6000780c0ff */
[----:B------:R-:W-:-:S05]  /*0560*/  VIADD R0, R0, 0xffffff80 ;  /* 0xffffff8000007836 */ /* 0x000fca0000000000 */
[----:B------:R-:W-:-:S05]  /*0570*/  SHF.R.U32.HI R0, RZ, 0x5, R0 ;  /* 0x00000005ff007819 */ /* 0x000fca0000011600 */
[----:B------:R-:W-:-:S05]  /*0580*/  IMAD R11, R0, -0x4, R1 ;  /* 0xfffffffc000b7824 */ /* 0x000fca00078e0201 */
[----:B------:R-:W2:Y:S04]  /*0590*/  LDL R0, [R11+0x18] ;  /* 0x000018000b007983 */ /* 0x000ea80000100800 */
[----:B------:R-:W2:Y:S04]  /*05a0*/  LDL R3, [R11+0x14] ;  /* 0x000014000b037983 */ /* 0x000ea80000100800 */
[----:B------:R-:W3:Y:S01]  /*05b0*/  @P0 LDL R2, [R11+0x10] ;  /* 0x000010000b020983 */ /* 0x000ee20000100800 */
[----:B------:R-:W-:Y:S01]  /*05c0*/  LOP3.LUT R4, R4, 0x1f, RZ, 0xc0, !PT ;  /* 0x0000001f04047812 */ /* 0x000fe200078ec0ff */
[----:B------:R-:W-:Y:S01]  /*05d0*/  UMOV UR4, 0x54442d19 ;  /* 0x54442d1900047882 */ /* 0x000fe20000000000 */
[----:B------:R-:W-:-:S02]  /*05e0*/  UMOV UR5, 0x3bf921fb ;  /* 0x3bf921fb00057882 */ /* 0x000fc40000000000 */
[-C--:B--2---:R-:W-:Y:S02]  /*05f0*/  @P0 SHF.L.W.U32.HI R0, R3, R4.reuse, R0 ;  /* 0x0000000403000219 */ /* 0x084fe40000010e00 */
[----:B---3--:R-:W-:Y:S02]  /*0600*/  @P0 SHF.L.W.U32.HI R3, R2, R4, R3 ;  /* 0x0000000402030219 */ /* 0x008fe40000010e03 */
[----:B------:R-:W-:Y:S02]  /*0610*/  ISETP.GE.AND P0, PT, R7, RZ, PT ;  /* 0x000000ff0700720c */ /* 0x000fe40003f06270 */
[C---:B------:R-:W-:Y:S01]  /*0620*/  SHF.L.W.U32.HI R2, R3.reuse, 0x2, R0 ;  /* 0x0000000203027819 */ /* 0x040fe20000010e00 */
[----:B------:R-:W-:-:S03]  /*0630*/  IMAD.SHL.U32 R3, R3, 0x4, RZ ;  /* 0x0000000403037824 */ /* 0x000fc600078e00ff */
[----:B------:R-:W-:Y:S02]  /*0640*/  SHF.R.S32.HI R4, RZ, 0x1f, R2 ;  /* 0x0000001fff047819 */ /* 0x000fe40000011402 */
[----:B------:R-:W-:Y:S02]  /*0650*/  LOP3.LUT R7, R2, R7, RZ, 0x3c, !PT ;  /* 0x0000000702077212 */ /* 0x000fe400078e3cff */
[C---:B------:R-:W-:Y:S02]  /*0660*/  LOP3.LUT R12, R4.reuse, R3, RZ, 0x3c, !PT ;  /* 0x00000003040c7212 */ /* 0x040fe400078e3cff */
[----:B------:R-:W-:Y:S02]  /*0670*/  LOP3.LUT R13, R4, R2, RZ, 0x3c, !PT ;  /* 0x00000002040d7212 */ /* 0x000fe400078e3cff */
[----:B------:R-:W-:Y:S02]  /*0680*/  SHF.R.U32.HI R3, RZ, 0x1e, R0 ;  /* 0x0000001eff037819 */ /* 0x000fe40000011600 */
[----:B------:R-:W-:-:S02]  /*0690*/  ISETP.GE.AND P1, PT, R7, RZ, PT ;  /* 0x000000ff0700720c */ /* 0x000fc40003f26270 */
[----:B------:R-:W1:Y:S01]  /*06a0*/  I2F.F64.S64 R12, R12 ;  /* 0x0000000c000c7312 */ /* 0x000e620000301c00 */
[----:B------:R-:W-:-:S05]  /*06b0*/  LEA.HI R0, R2, R3, RZ, 0x1 ;  /* 0x0000000302007211 */ /* 0x000fca00078f08ff */
[----:B------:R-:W-:-:S04]  /*06c0*/  IMAD.MOV R2, RZ, RZ, -R0 ;  /* 0x000000ffff027224 */ /* 0x000fc800078e0a00 */
[----:B------:R-:W-:Y:S01]  /*06d0*/  @!P0 IMAD.MOV.U32 R0, RZ, RZ, R2 ;  /* 0x000000ffff008224 */ /* 0x000fe200078e0002 */
[----:B-1----:R-:W-:-:S10]  /*06e0*/  DMUL R14, R12, UR4 ;  /* 0x000000040c0e7c28 */ /* 0x002fd40008000000 */
[----:B------:R-:W1:Y:S02]  /*06f0*/  F2F.F32.F64 R14, R14 ;  /* 0x0000000e000e7310 */ /* 0x000e640000301000 */
[----:B01----:R-:W-:-:S07]  /*0700*/  FSEL R4, -R14, R14, !P1 ;  /* 0x0000000e0e047208 */ /* 0x003fce0004800100 */
.L_x_9:
[----:B------:R-:W-:Y:S05]  /*0710*/  BSYNC.RECONVERGENT B0 ;  /* 0x0000000000007941 */ /* 0x000fea0003800200 */
.L_x_8:
[----:B------:R-:W0:Y:S01]  /*0720*/  MUFU.RCP64H R3, R9 ;  /* 0x0000000900037308 */ /* 0x000e220000001800 */
[----:B------:R-:W-:Y:S01]  /*0730*/  IMAD.MOV.U32 R2, RZ, RZ, 0x1 ;  /* 0x00000001ff027424 */ /* 0x000fe200078e00ff */
[----:B------:R-:W-:Y:S01]  /*0740*/  UMOV UR4, 0x54442d18 ;  /* 0x54442d1800047882 */ /* 0x000fe20000000000 */
[----:B------:R-:W-:Y:S01]  /*0750*/  UMOV UR5, 0x402921fb ;  /* 0x402921fb00057882 */ /* 0x000fe20000000000 */
[----:B------:R-:W-:Y:S01]  /*0760*/  IMAD.MOV.U32 R18, RZ, RZ, 0x37cbac00 ;  /* 0x37cbac00ff127424 */ /* 0x000fe200078e00ff */
[----:B------:R-:W-:Y:S03]  /*0770*/  BSSY.RECONVERGENT B0, `(.L_x_11) ;  /* 0x0000028000007945 */ /* 0x000fe60003800200 */
[----:B------:R-:W1:Y:S01]  /*0780*/  I2F.F64.U32 R12, R10 ;  /* 0x0000000a000c7312 */ /* 0x000e620000201800 */
[----:B0-----:R-:W-:Y:S02]  /*0790*/  DFMA R6, -R8, R2, 1 ;  /* 0x3ff000000806742b */ /* 0x001fe40000000102 */
[----:B-1----:R-:W-:-:S06]  /*07a0*/  DMUL R12, R12, UR4 ;  /* 0x000000040c0c7c28 */ /* 0x002fcc0008000000 */
[----:B------:R-:W-:-:S08]  /*07b0*/  DFMA R6, R6, R6, R6 ;  /* 0x000000060606722b */ /* 0x000fd00000000006 */
[----:B------:R-:W-:Y:S01]  /*07c0*/  DFMA R6, R2, R6, R2 ;  /* 0x000000060206722b */ /* 0x000fe20000000002 */
[----:B------:R-:W-:-:S07]  /*07d0*/  FSETP.GEU.AND P2, PT, |R13|, 6.5827683646048100446e-37, PT ;  /* 0x036000000d00780b */ /* 0x000fce0003f4e200 */
[----:B------:R-:W-:-:S08]  /*07e0*/  DFMA R2, -R8, R6, 1 ;  /* 0x3ff000000802742b */ /* 0x000fd00000000106 */
[----:B------:R-:W-:Y:S01]  /*07f0*/  DFMA R16, R6, R2, R6 ;  /* 0x000000020610722b */ /* 0x000fe20000000006 */
[----:B------:R-:W-:Y:S01]  /*0800*/  FMUL R7, R4, R4 ;  /* 0x0000000404077220 */ /* 0x000fe20000400000 */
[C---:B------:R-:W-:Y:S01]  /*0810*/  LOP3.LUT R6, R0.reuse, 0x1, RZ, 0xc0, !PT ;  /* 0x0000000100067812 */ /* 0x040fe200078ec0ff */
[----:B------:R-:W-:Y:S02]  /*0820*/  VIADD R0, R0, 0x1 ;  /* 0x0000000100007836 */ /* 0x000fe40000000000 */
[----:B------:R-:W-:Y:S01]  /*0830*/  FFMA R11, R7, R18, -0.0013887860113754868507 ;  /* 0xbab607ed070b7423 */ /* 0x000fe20000000012 */
[----:B------:R-:W-:Y:S02]  /*0840*/  IMAD.MOV.U32 R18, RZ, RZ, 0x3c0885e4 ;  /* 0x3c0885e4ff127424 */ /* 0x000fe400078e00ff */
[----:B------:R-:W-:Y:S01]  /*0850*/  DMUL R2, R16, R12 ;  /* 0x0000000c10027228 */ /* 0x000fe20000000000 */
[----:B------:R-:W-:Y:S02]  /*0860*/  ISETP.NE.U32.AND P0, PT, R6, 0x1, PT ;  /* 0x000000010600780c */ /* 0x000fe40003f05070 */
[----:B------:R-:W-:-:S02]  /*0870*/  LOP3.LUT P1, RZ, R0, 0x2, RZ, 0xc0, !PT ;  /* 0x0000000200ff7812 */ /* 0x000fc4000782c0ff */
[----:B------:R-:W-:Y:S01]  /*0880*/  FSEL R6, R11, -0.00019574658654164522886, P0 ;  /* 0xb94d41530b067808 */ /* 0x000fe20000000000 */
[----:B------:R-:W-:Y:S01]  /*0890*/  IMAD.MOV.U32 R11, RZ, RZ, 0x3e2aaaa8 ;  /* 0x3e2aaaa8ff0b7424 */ /* 0x000fe200078e00ff */
[----:B------:R-:W-:Y:S01]  /*08a0*/  FSEL R0, R4, 1, !P0 ;  /* 0x3f80000004007808 */ /* 0x000fe20004000000 */
[----:B------:R-:W-:-:S08]  /*08b0*/  DFMA R14, -R8, R2, R12 ;  /* 0x00000002080e722b */ /* 0x000fd0000000010c */
[----:B------:R-:W-:Y:S01]  /*08c0*/  DFMA R2, R16, R14, R2 ;  /* 0x0000000e1002722b */ /* 0x000fe20000000002 */
[----:B------:R-:W-:-:S05]  /*08d0*/  FSEL R14, R18, 0.041666727513074874878, !P0 ;  /* 0x3d2aaabb120e7808 */ /* 0x000fca0004000000 */
[----:B------:R-:W-:Y:S01]  /*08e0*/  FFMA R6, R7, R6, R14 ;  /* 0x0000000607067223 */ /* 0x000fe2000000000e */
[----:B------:R-:W-:-:S03]  /*08f0*/  FSEL R14, -R11, -0.4999999701976776123, !P0 ;  /* 0xbeffffff0b0e7808 */ /* 0x000fc60004000100 */
[----:B------:R-:W-:Y:S02]  /*0900*/  FFMA R4, RZ, R9, R3 ;  /* 0x00000009ff047223 */ /* 0x000fe40000000003 */
[C---:B------:R-:W-:Y:S01]  /*0910*/  FFMA R6, R7.reuse, R6, R14 ;  /* 0x0000000607067223 */ /* 0x040fe2000000000e */
[----:B------:R-:W-:Y:S02]  /*0920*/  FFMA R7, R7, R0, RZ ;  /* 0x0000000007077223 */ /* 0x000fe400000000ff */
[----:B------:R-:W-:Y:S02]  /*0930*/  FSETP.GT.AND P0, PT, |R4|, 1.469367938527859385e-39, PT ;  /* 0x001000000400780b */ /* 0x000fe40003f04200 */
[----:B------:R-:W-:-:S04]  /*0940*/  FFMA R7, R7, R6, R0 ;  /* 0x0000000607077223 */ /* 0x000fc80000000000 */
[----:B------:R-:W-:-:S07]  /*0950*/  @P1 FADD R7, RZ, -R7 ;  /* 0x80000007ff071221 */ /* 0x000fce0000000000 */
        /* <DEDUP_REMOVED lines=9> */
.L_x_12:
[----:B------:R-:W-:Y:S05]  /*09f0*/  BSYNC.RECONVERGENT B0 ;  /* 0x0000000000007941 */ /* 0x000fea0003800200 */
.L_x_11:
        /* <DEDUP_REMOVED lines=21> */
.L_x_15:
        /* <DEDUP_REMOVED lines=44> */
.L_x_14:
[----:B------:R-:W-:Y:S05]  /*0e10*/  BSYNC.RECONVERGENT B0 ;  /* 0x0000000000007941 */ /* 0x000fea0003800200 */
.L_x_13:
[----:B------:R-:W-:Y:S02]  /*0e20*/  IMAD.MOV.U32 R6, RZ, RZ, 0x37cbac00 ;  /* 0x37cbac00ff067424 */ /* 0x000fe400078e00ff */
[----:B------:R-:W-:Y:S01]  /*0e30*/  FMUL R9, R4, R4 ;  /* 0x0000000404097220 */ /* 0x000fe20000400000 */
[----:B------:R-:W-:Y:S01]  /*0e40*/  LOP3.LUT R2, R0, 0x1, RZ, 0xc0, !PT ;  /* 0x0000000100027812 */ /* 0x000fe200078ec0ff */
[----:B------:R-:W-:Y:S01]  /*0e50*/  IMAD.MOV.U32 R8, RZ, RZ, 0x3c0885e4 ;  /* 0x3c0885e4ff087424 */ /* 0x000fe200078e00ff */
[----:B------:R-:W0:Y:S01]  /*0e60*/  LDCU UR4, c[0x0][0x388] ;  /* 0x00007100ff0477ac */ /* 0x000e220008000800 */
[----:B------:R-:W-:Y:S01]  /*0e70*/  FFMA R6, R9, R6, -0.0013887860113754868507 ;  /* 0xbab607ed09067423 */ /* 0x000fe20000000006 */
[----:B------:R-:W-:Y:S01]  /*0e80*/  ISETP.NE.U32.AND P0, PT, R2, 0x1, PT ;  /* 0x000000010200780c */ /* 0x000fe20003f05070 */
[----:B------:R-:W-:Y:S01]  /*0e90*/  VIADD R0, R0, 0x1 ;  /* 0x0000000100007836 */ /* 0x000fe20000000000 */
[----:B------:R-:W1:Y:S01]  /*0ea0*/  LDC.64 R2, c[0x0][0x380] ;  /* 0x0000e000ff027b82 */ /* 0x000e620000000a00 */
[----:B------:R-:W-:Y:S01]  /*0eb0*/  IMAD.MOV.U32 R11, RZ, RZ, 0x3e2aaaa8 ;  /* 0x3e2aaaa8ff0b7424 */ /* 0x000fe200078e00ff */
[----:B------:R-:W-:-:S02]  /*0ec0*/  FSEL R6, R6, -0.00019574658654164522886, P0 ;  /* 0xb94d415306067808 */ /* 0x000fc40000000000 */
[----:B------:R-:W-:Y:S02]  /*0ed0*/  FSEL R8, R8, 0.041666727513074874878, !P0 ;  /* 0x3d2aaabb08087808 */ /* 0x000fe40004000000 */
[----:B------:R-:W-:Y:S02]  /*0ee0*/  LOP3.LUT P1, RZ, R0, 0x2, RZ, 0xc0, !PT ;  /* 0x0000000200ff7812 */ /* 0x000fe4000782c0ff */
[----:B------:R-:W-:Y:S01]  /*0ef0*/  FSEL R11, -R11, -0.4999999701976776123, !P0 ;  /* 0xbeffffff0b0b7808 */ /* 0x000fe20004000100 */
[----:B------:R-:W-:Y:S01]  /*0f00*/  FFMA R6, R9, R6, R8 ;  /* 0x0000000609067223 */ /* 0x000fe20000000008 */
[----:B------:R-:W-:-:S03]  /*0f10*/  FSEL R0, R4, 1, !P0 ;  /* 0x3f80000004007808 */ /* 0x000fc60004000000 */
[----:B------:R-:W-:Y:S01]  /*0f20*/  FFMA R6, R9, R6, R11 ;  /* 0x0000000609067223 */ /* 0x000fe2000000000b */
[----:B0-----:R-:W-:Y:S02]  /*0f30*/  IMAD R5, R5, UR4, R10 ;  /* 0x0000000405057c24 */ /* 0x001fe4000f8e020a */
[----:B------:R-:W-:-:S04]  /*0f40*/  FFMA R9, R9, R0, RZ ;  /* 0x0000000009097223 */ /* 0x000fc800000000ff */
[----:B------:R-:W-:-:S04]  /*0f50*/  FFMA R0, R9, R6, R0 ;  /* 0x0000000609007223 */ /* 0x000fc80000000000 */
[----:B------:R-:W-:Y:S01]  /*0f60*/  @P1 FADD R0, RZ, -R0 ;  /* 0x80000000ff001221 */ /* 0x000fe20000000000 */
[----:B-1----:R-:W-:-:S04]  /*0f70*/  IMAD.WIDE.U32 R2, R5, 0x4, R2 ;  /* 0x0000000405027825 */ /* 0x002fc800078e0002 */
[----:B------:R-:W-:-:S05]  /*0f80*/  FMUL R7, R7, R0 ;  /* 0x0000000007077220 */ /* 0x000fca0000400000 */
[----:B------:R-:W-:Y:S01]  /*0f90*/  STG.E desc[UR6][R2.64], R7 ;  /* 0x0000000702007986 */ /* 0x000fe2000c101906 */
[----:B------:R-:W-:Y:S05]  /*0fa0*/  EXIT ;  /* 0x000000000000794d */ /* 0x000fea0003800000 */
.L_x_5:
[----:B------:R-:W0:Y:S01]  /*0fb0*/  LDC.64 R2, c[0x0][0x380] ;  /* 0x0000e000ff027b82 */ /* 0x000e220000000a00 */
[----:B------:R-:W-:-:S04]  /*0fc0*/  IMAD R5, R5, UR10, R10 ;  /* 0x0000000a05057c24 */ /* 0x000fc8000f8e020a */
[----:B0-----:R-:W-:-:S05]  /*0fd0*/  IMAD.WIDE.U32 R2, R5, 0x4, R2 ;  /* 0x0000000405027825 */ /* 0x001fca00078e0002 */
[----:B------:R-:W-:Y:S01]  /*0fe0*/  STG.E desc[UR6][R2.64], RZ ;  /* 0x000000ff02007986 */ /* 0x000fe2000c101906 */
[----:B------:R-:W-:Y:S05]  /*0ff0*/  EXIT ;  /* 0x000000000000794d */ /* 0x000fea0003800000 */
        .weak           $__internal_0_$__cuda_sm20_div_rn_f64_full
        .type           $__internal_0_$__cuda_sm20_div_rn_f64_full,@function
        .size           $__internal_0_$__cuda_sm20_div_rn_f64_full,(.L_x_22 - $__internal_0_$__cuda_sm20_div_rn_f64_full)
$__internal_0_$__cuda_sm20_div_rn_f64_full:
[C---:B------:R-:W-:Y:S01]  /*1000*/  FSETP.GEU.AND P0, PT, |R13|.reuse, 1.469367938527859385e-39, PT ;  /* 0x001000000d00780b */ /* 0x040fe20003f0e200 */
[----:B------:R-:W-:Y:S01]  /*1010*/  IMAD.MOV.U32 R18, RZ, RZ, 0x1 ;  /* 0x00000001ff127424 */ /* 0x000fe200078e00ff */
[----:B------:R-:W-:Y:S01]  /*1020*/  LOP3.LUT R2, R13, 0x800fffff, RZ, 0xc0, !PT ;  /* 0x800fffff0d027812 */ /* 0x000fe200078ec0ff */
[----:B------:R-:W-:Y:S01]  /*1030*/  IMAD.MOV.U32 R6, RZ, RZ, 0x1ca00000 ;  /* 0x1ca00000ff067424 */ /* 0x000fe200078e00ff */
[C---:B------:R-:W-:Y:S01]  /*1040*/  FSETP.GEU.AND P2, PT, |R15|.reuse, 1.469367938527859385e-39, PT ;  /* 0x001000000f00780b */ /* 0x040fe20003f4e200 */
[----:B------:R-:W-:Y:S01]  /*1050*/  BSSY.RECONVERGENT B1, `(.L_x_16) ;  /* 0x0000052000017945 */ /* 0x000fe20003800200 */
[----:B------:R-:W-:Y:S01]  /*1060*/  LOP3.LUT R3, R2, 0x3ff00000, RZ, 0xfc, !PT ;  /* 0x3ff0000002037812 */ /* 0x000fe200078efcff */
[----:B------:R-:W-:Y:S01]  /*1070*/  IMAD.MOV.U32 R2, RZ, RZ, R12 ;  /* 0x000000ffff027224 */ /* 0x000fe200078e000c */
[----:B------:R-:W-:Y:S02]  /*1080*/  LOP3.LUT R4, R15, 0x7ff00000, RZ, 0xc0, !PT ;  /* 0x7ff000000f047812 */ /* 0x000fe400078ec0ff */
[----:B------:R-:W-:-:S03]  /*1090*/  LOP3.LUT R11, R13, 0x7ff00000, RZ, 0xc0, !PT ;  /* 0x7ff000000d0b7812 */ /* 0x000fc600078ec0ff */
[----:B------:R-:W-:Y:S01]  /*10a0*/  @!P0 DMUL R2, R12, 8.98846567431157953865e+307 ;  /* 0x7fe000000c028828 */ /* 0x000fe20000000000 */
[C---:B------:R-:W-:Y:S01]  /*10b0*/  ISETP.GE.U32.AND P1, PT, R4.reuse, R11, PT ;  /* 0x0000000b0400720c */ /* 0x040fe20003f26070 */
[----:B------:R-:W-:Y:S02]  /*10c0*/  IMAD.MOV.U32 R24, RZ, RZ, R4 ;  /* 0x000000ffff187224 */ /* 0x000fe400078e0004 */
[----:B------:R-:W-:Y:S02]  /*10d0*/  @!P2 LOP3.LUT R21, R13, 0x7ff00000, RZ, 0xc0, !PT ;  /* 0x7ff000000d15a812 */ /* 0x000fe400078ec0ff */
[----:B------:R-:W0:Y:S02]  /*10e0*/  MUFU.RCP64H R19, R3 ;  /* 0x0000000300137308 */ /* 0x000e240000001800 */
[----:B------:R-:W-:Y:S02]  /*10f0*/  @!P2 ISETP.GE.U32.AND P3, PT, R4, R21, PT ;  /* 0x000000150400a20c */ /* 0x000fe40003f66070 */
[----:B------:R-:W-:-:S02]  /*1100*/  @!P0 LOP3.LUT R11, R3, 0x7ff00000, RZ, 0xc0, !PT ;  /* 0x7ff00000030b8812 */ /* 0x000fc400078ec0ff */
[----:B------:R-:W-:-:S03]  /*1110*/  @!P2 SEL R21, R6, 0x63400000, !P3 ;  /* 0x634000000615a807 */ /* 0x000fc60005800000 */
[----:B------:R-:W-:Y:S01]  /*1120*/  VIADD R26, R11, 0xffffffff ;  /* 0xffffffff0b1a7836 */ /* 0x000fe20000000000 */
[----:B------:R-:W-:-:S04]  /*1130*/  @!P2 LOP3.LUT R22, R21, 0x80000000, R15, 0xf8, !PT ;  /* 0x800000001516a812 */ /* 0x000fc800078ef80f */
[----:B------:R-:W-:Y:S01]  /*1140*/  @!P2 LOP3.LUT R23, R22, 0x100000, RZ, 0xfc, !PT ;  /* 0x001000001617a812 */ /* 0x000fe200078efcff */
[----:B------:R-:W-:Y:S01]  /*1150*/  @!P2 IMAD.MOV.U32 R22, RZ, RZ, RZ ;  /* 0x000000ffff16a224 */ /* 0x000fe200078e00ff */
[----:B0-----:R-:W-:-:S08]  /*1160*/  DFMA R16, R18, -R2, 1 ;  /* 0x3ff000001210742b */ /* 0x001fd00000000802 */
[----:B------:R-:W-:-:S08]  /*1170*/  DFMA R16, R16, R16, R16 ;  /* 0x000000101010722b */ /* 0x000fd00000000010 */
[----:B------:R-:W-:Y:S01]  /*1180*/  DFMA R18, R18, R16, R18 ;  /* 0x000000101212722b */ /* 0x000fe20000000012 */
[----:B------:R-:W-:Y:S01]  /*1190*/  SEL R17, R6, 0x63400000, !P1 ;  /* 0x6340000006117807 */ /* 0x000fe20004800000 */
[----:B------:R-:W-:-:S03]  /*11a0*/  IMAD.MOV.U32 R16, RZ, RZ, R14 ;  /* 0x000000ffff107224 */ /* 0x000fc600078e000e */
[----:B------:R-:W-:-:S03]  /*11b0*/  LOP3.LUT R17, R17, 0x800fffff, R15, 0xf8, !PT ;  /* 0x800fffff11117812 */ /* 0x000fc600078ef80f */
[----:B------:R-:W-:-:S03]  /*11c0*/  DFMA R20, R18, -R2, 1 ;  /* 0x3ff000001214742b */ /* 0x000fc60000000802 */
[----:B------:R-:W-:-:S05]  /*11d0*/  @!P2 DFMA R16, R16, 2, -R22 ;  /* 0x400000001010a82b */ /* 0x000fca0000000816 */
[----:B------:R-:W-:-:S05]  /*11e0*/  DFMA R20, R18, R20, R18 ;  /* 0x000000141214722b */ /* 0x000fca0000000012 */
[----:B------:R-:W-:-:S03]  /*11f0*/  @!P2 LOP3.LUT R24, R17, 0x7ff00000, RZ, 0xc0, !PT ;  /* 0x7ff000001118a812 */ /* 0x000fc600078ec0ff */
[----:B------:R-:W-:Y:S02]  /*1200*/  DMUL R18, R20, R16 ;  /* 0x0000001014127228 */ /* 0x000fe40000000000 */
[----:B------:R-:W-:-:S05]  /*1210*/  VIADD R25, R24, 0xffffffff ;  /* 0xffffffff18197836 */ /* 0x000fca0000000000 */
[----:B------:R-:W-:Y:S01]  /*1220*/  ISETP.GT.U32.AND P0, PT, R25, 0x7feffffe, PT ;  /* 0x7feffffe1900780c */ /* 0x000fe20003f04070 */
[----:B------:R-:W-:-:S03]  /*1230*/  DFMA R22, R18, -R2, R16 ;  /* 0x800000021216722b */ /* 0x000fc60000000010 */
[----:B------:R-:W-:-:S05]  /*1240*/  ISETP.GT.U32.OR P0, PT, R26, 0x7feffffe, P0 ;  /* 0x7feffffe1a00780c */ /* 0x000fca0000704470 */
[----:B------:R-:W-:-:S08]  /*1250*/  DFMA R18, R20, R22, R18 ;  /* 0x000000161412722b */ /* 0x000fd00000000012 */
[----:B------:R-:W-:Y:S05]  /*1260*/  @P0 BRA `(.L_x_17) ;  /* 0x00000000006c0947 */ /* 0x000fea0003800000 */
[----:B------:R-:W-:Y:S01]  /*1270*/  LOP3.LUT R15, R13, 0x7ff00000, RZ, 0xc0, !PT ;  /* 0x7ff000000d0f7812 */ /* 0x000fe200078ec0ff */
[----:B------:R-:W-:-:S03]  /*1280*/  IMAD.MOV.U32 R14, RZ, RZ, RZ ;  /* 0x000000ffff0e7224 */ /* 0x000fc600078e00ff */
[CC--:B------:R-:W-:Y:S02]  /*1290*/  VIADDMNMX R11, R4.reuse, -R15.reuse, 0xb9600000, !PT ;  /* 0xb9600000040b7446 */ /* 0x0c0fe4000780090f */
[----:B------:R-:W-:Y:S02]  /*12a0*/  ISETP.GE.U32.AND P0, PT, R4, R15, PT ;  /* 0x0000000f0400720c */ /* 0x000fe40003f06070 */
[----:B------:R-:W-:Y:S02]  /*12b0*/  VIMNMX R4, PT, PT, R11, 0x46a00000, PT ;  /* 0x46a000000b047848 */ /* 0x000fe40003fe0100 */
[----:B------:R-:W-:-:S05]  /*12c0*/  SEL R11, R6, 0x63400000, !P0 ;  /* 0x63400000060b7807 */ /* 0x000fca0004000000 */
[----:B------:R-:W-:-:S04]  /*12d0*/  IMAD.IADD R4, R4, 0x1, -R11 ;  /* 0x0000000104047824 */ /* 0x000fc800078e0a0b */
[----:B------:R-:W-:-:S06]  /*12e0*/  VIADD R15, R4, 0x7fe00000 ;  /* 0x7fe00000040f7836 */ /* 0x000fcc0000000000 */
[----:B------:R-:W-:-:S10]  /*12f0*/  DMUL R20, R18, R14 ;  /* 0x0000000e12147228 */ /* 0x000fd40000000000 */
[----:B------:R-:W-:-:S13]  /*1300*/  FSETP.GTU.AND P0, PT, |R21|, 1.469367938527859385e-39, PT ;  /* 0x001000001500780b */ /* 0x000fda0003f0c200 */
[----:B------:R-:W-:Y:S05]  /*1310*/  @P0 BRA `(.L_x_18) ;  /* 0x0000000000940947 */ /* 0x000fea0003800000 */
[----:B------:R-:W-:Y:S01]  /*1320*/  DFMA R2, R18, -R2, R16 ;  /* 0x800000021202722b */ /* 0x000fe20000000010 */
[----:B------:R-:W-:-:S09]  /*1330*/  IMAD.MOV.U32 R14, RZ, RZ, RZ ;  /* 0x000000ffff0e7224 */ /* 0x000fd200078e00ff */
[C---:B------:R-:W-:Y:S02]  /*1340*/  FSETP.NEU.AND P0, PT, R3.reuse, RZ, PT ;  /* 0x000000ff0300720b */ /* 0x040fe40003f0d000 */
[----:B------:R-:W-:-:S04]  /*1350*/  LOP3.LUT R13, R3, 0x80000000, R13, 0x48, !PT ;  /* 0x80000000030d7812 */ /* 0x000fc800078e480d */
[----:B------:R-:W-:-:S07]  /*1360*/  LOP3.LUT R15, R13, R15, RZ, 0xfc, !PT ;  /* 0x0000000f0d0f7212 */ /* 0x000fce00078efcff */
[----:B------:R-:W-:Y:S05]  /*1370*/  @!P0 BRA `(.L_x_18) ;  /* 0x00000000007c8947 */ /* 0x000fea0003800000 */
[----:B------:R-:W-:Y:S01]  /*1380*/  IMAD.MOV R3, RZ, RZ, -R4 ;  /* 0x000000ffff037224 */ /* 0x000fe200078e0a04 */
[----:B------:R-:W-:Y:S01]  /*1390*/  DMUL.RP R14, R18, R14 ;  /* 0x0000000e120e7228 */ /* 0x000fe20000008000 */
[----:B------:R-:W-:-:S06]  /*13a0*/  IMAD.MOV.U32 R2, RZ, RZ, RZ ;  /* 0x000000ffff027224 */ /* 0x000fcc00078e00ff */
[----:B------:R-:W-:-:S03]  /*13b0*/  DFMA R2, R20, -R2, R18 ;  /* 0x800000021402722b */ /* 0x000fc60000000012 */
[----:B------:R-:W-:-:S03]  /*13c0*/  LOP3.LUT R13, R15, R13, RZ, 0x3c, !PT ;  /* 0x0000000d0f0d7212 */ /* 0x000fc600078e3cff */
[----:B------:R-:W-:-:S04]  /*13d0*/  IADD3 R2, PT, PT, -R4, -0x43300000, RZ ;  /* 0xbcd0000004027810 */ /* 0x000fc80007ffe1ff */
[----:B------:R-:W-:-:S04]  /*13e0*/  FSETP.NEU.AND P0, PT, |R3|, R2, PT ;  /* 0x000000020300720b */ /* 0x000fc80003f0d200 */
[----:B------:R-:W-:Y:S02]  /*13f0*/  FSEL R20, R14, R20, !P0 ;  /* 0x000000140e147208 */ /* 0x000fe40004000000 */
[----:B------:R-:W-:Y:S01]  /*1400*/  FSEL R21, R13, R21, !P0 ;  /* 0x000000150d157208 */ /* 0x000fe20004000000 */
[----:B------:R-:W-:Y:S06]  /*1410*/  BRA `(.L_x_18) ;  /* 0x0000000000547947 */ /* 0x000fec0003800000 */
.L_x_17:
[----:B------:R-:W-:-:S14]  /*1420*/  DSETP.NAN.AND P0, PT, R14, R14, PT ;  /* 0x0000000e0e00722a */ /* 0x000fdc0003f08000 */
[----:B------:R-:W-:Y:S05]  /*1430*/  @P0 BRA `(.L_x_19) ;  /* 0x0000000000440947 */ /* 0x000fea0003800000 */
[----:B------:R-:W-:-:S14]  /*1440*/  DSETP.NAN.AND P0, PT, R12, R12, PT ;  /* 0x0000000c0c00722a */ /* 0x000fdc0003f08000 */
[----:B------:R-:W-:Y:S05]  /*1450*/  @P0 BRA `(.L_x_20) ;  /* 0x0000000000300947 */ /* 0x000fea0003800000 */
[----:B------:R-:W-:Y:S01]  /*1460*/  ISETP.NE.AND P0, PT, R24, R11, PT ;  /* 0x0000000b1800720c */ /* 0x000fe20003f05270 */
[----:B------:R-:W-:Y:S02]  /*1470*/  IMAD.MOV.U32 R20, RZ, RZ, 0x0 ;  /* 0x00000000ff147424 */ /* 0x000fe400078e00ff */
[----:B------:R-:W-:-:S10]  /*1480*/  IMAD.MOV.U32 R21, RZ, RZ, -0x80000 ;  /* 0xfff80000ff157424 */ /* 0x000fd400078e00ff */
[----:B------:R-:W-:Y:S05]  /*1490*/  @!P0 BRA `(.L_x_18) ;  /* 0x0000000000348947 */ /* 0x000fea0003800000 */
[----:B------:R-:W-:Y:S02]  /*14a0*/  ISETP.NE.AND P0, PT, R24, 0x7ff00000, PT ;  /* 0x7ff000001800780c */ /* 0x000fe40003f05270 */
[----:B------:R-:W-:Y:S02]  /*14b0*/  LOP3.LUT R21, R15, 0x80000000, R13, 0x48, !PT ;  /* 0x800000000f157812 */ /* 0x000fe400078e480d */
[----:B------:R-:W-:-:S13]  /*14c0*/  ISETP.EQ.OR P0, PT, R11, RZ, !P0 ;  /* 0x000000ff0b00720c */ /* 0x000fda0004702670 */
[----:B------:R-:W-:Y:S01]  /*14d0*/  @P0 LOP3.LUT R2, R21, 0x7ff00000, RZ, 0xfc, !PT ;  /* 0x7ff0000015020812 */ /* 0x000fe200078efcff */
[----:B------:R-:W-:Y:S02]  /*14e0*/  @!P0 IMAD.MOV.U32 R20, RZ, RZ, RZ ;  /* 0x000000ffff148224 */ /* 0x000fe400078e00ff */
[----:B------:R-:W-:Y:S02]  /*14f0*/  @P0 IMAD.MOV.U32 R20, RZ, RZ, RZ ;  /* 0x000000ffff140224 */ /* 0x000fe400078e00ff */
[----:B------:R-:W-:Y:S01]  /*1500*/  @P0 IMAD.MOV.U32 R21, RZ, RZ, R2 ;  /* 0x000000ffff150224 */ /* 0x000fe200078e0002 */
[----:B------:R-:W-:Y:S06]  /*1510*/  BRA `(.L_x_18) ;  /* 0x0000000000147947 */ /* 0x000fec0003800000 */
.L_x_20:
[----:B------:R-:W-:Y:S01]  /*1520*/  LOP3.LUT R21, R13, 0x80000, RZ, 0xfc, !PT ;  /* 0x000800000d157812 */ /* 0x000fe200078efcff */
[----:B------:R-:W-:Y:S01]  /*1530*/  IMAD.MOV.U32 R20, RZ, RZ, R12 ;  /* 0x000000ffff147224 */ /* 0x000fe200078e000c */
[----:B------:R-:W-:Y:S06]  /*1540*/  BRA `(.L_x_18) ;  /* 0x0000000000087947 */ /* 0x000fec0003800000 */
.L_x_19:
[----:B------:R-:W-:Y:S01]  /*1550*/  LOP3.LUT R21, R15, 0x80000, RZ, 0xfc, !PT ;  /* 0x000800000f157812 */ /* 0x000fe200078efcff */
[----:B------:R-:W-:-:S07]  /*1560*/  IMAD.MOV.U32 R20, RZ, RZ, R14 ;  /* 0x000000ffff147224 */ /* 0x000fce00078e000e */
.L_x_18:
[----:B------:R-:W-:Y:S05]  /*1570*/  BSYNC.RECONVERGENT B1 ;  /* 0x0000000000017941 */ /* 0x000fea0003800200 */
.L_x_16:
[----:B------:R-:W-:Y:S02]  /*1580*/  IMAD.MOV.U32 R2, RZ, RZ, R0 ;  /* 0x000000ffff027224 */ /* 0x000fe400078e0000 */
[----:B------:R-:W-:-:S04]  /*1590*/  IMAD.MOV.U32 R3, RZ, RZ, 0x0 ;  /* 0x00000000ff037424 */ /* 0x000fc800078e00ff */
[----:B------:R-:W-:Y:S05]  /*15a0*/  RET.REL.NODEC R2 `(_Z10initMatrixPfi) ;  /* 0xffffffe802947950 */ /* 0x000fea0003c3ffff */
.L_x_21:
        /* <DEDUP_REMOVED lines=13> */
.L_x_22:


//--------------------- .nv.global.init           --------------------------
	.section	.nv.global.init,"aw",@progbits
	.align	4
.nv.global.init:
	.type		__cudart_i2opi_f,@object
	.size		__cudart_i2opi_f,(.L_0 - __cudart_i2opi_f)
__cudart_i2opi_f:
        /*0000*/ 	.byte	0x41, 0x90, 0x43, 0x3c, 0x99, 0x95, 0x62, 0xdb, 0xc0, 0xdd, 0x34, 0xf5, 0xd1, 0x57, 0x27, 0xfc
        /*0010*/ 	.byte	0x29, 0x15, 0x44, 0x4e, 0x6e, 0x83, 0xf9, 0xa2
.L_0:


//--------------------- .nv.shared.reserved.0     --------------------------
	.section	.nv.shared.reserved.0,"aw",@nobits
	.weak		__nv_reservedSMEM_offset_0_alias
	.size		__nv_reservedSMEM_offset_0_alias, 0, 64
	.other		__nv_reservedSMEM_offset_0_alias,@"STO_CUDA_RESERVED_SHARED STV_DEFAULT"
__nv_reservedSMEM_offset_0_alias:
	.zero		0
	.zero		64


//--------------------- .nv.constant0._Z15jacobiIterationPfii --------------------------
	.section	.nv.constant0._Z15jacobiIterationPfii,"a",@progbits
	.sectionflags	@""
	.align	4
.nv.constant0._Z15jacobiIterationPfii:
	.zero		912


//--------------------- .nv.constant0._Z10initMatrixPfi --------------------------
	.section	.nv.constant0._Z10initMatrixPfi,"a",@progbits
	.sectionflags	@""
	.align	4
.nv.constant0._Z10initMatrixPfi:
	.zero		908


//--------------------- SYMBOLS --------------------------

	.type		.nv.reservedSmem.offset0,@object
	.size		.nv.reservedSmem.offset0,0x4
